// auto-generated by cutlass_sweep.gemm — config: {"arch": "sm_100", "cluster_m": 1, "cluster_n": 1, "dtype": "bf16", "dtype_b": "bf16", "layout": "nt", "stages": 0, "tile_k": 256, "tile_m": 128, "tile_n": 64}
#include "cutlass/cutlass.h"
#include "cutlass/gemm/collective/collective_builder.hpp"
#include "cutlass/gemm/device/gemm_universal_adapter.h"
#include "cutlass/gemm/kernel/gemm_universal.hpp"
#include "cutlass/epilogue/collective/collective_builder.hpp"

using ElemA = cutlass::bfloat16_t;
using ElemB = cutlass::bfloat16_t;
using ElemCD = cutlass::bfloat16_t;
using Acc  = float;
using TileShape    = cute::Shape<cute::_128, cute::_64, cute::_256>;
using ClusterShape = cute::Shape<cute::_1, cute::_1, cute::_1>;

using CollectiveEpilogue = typename cutlass::epilogue::collective::CollectiveBuilder<
    cutlass::arch::Sm100, cutlass::arch::OpClassTensorOp,
    TileShape, ClusterShape,
    cutlass::epilogue::collective::EpilogueTileAuto,
    Acc, Acc,
    ElemCD, cutlass::layout::RowMajor, 128 / cutlass::sizeof_bits<ElemCD>::value,
    ElemCD, cutlass::layout::RowMajor, 128 / cutlass::sizeof_bits<ElemCD>::value,
    cutlass::epilogue::collective::EpilogueScheduleAuto
  >::CollectiveOp;

using CollectiveMainloop = typename cutlass::gemm::collective::CollectiveBuilder<
    cutlass::arch::Sm100, cutlass::arch::OpClassTensorOp,
    ElemA, cutlass::layout::RowMajor, 128 / cutlass::sizeof_bits<ElemA>::value,
    ElemB, cutlass::layout::ColumnMajor, 128 / cutlass::sizeof_bits<ElemB>::value,
    Acc,
    TileShape, ClusterShape,
    cutlass::gemm::collective::StageCountAutoCarveout<static_cast<int>(sizeof(typename CollectiveEpilogue::SharedStorage))>,
    cutlass::gemm::collective::KernelScheduleAuto
  >::CollectiveOp;

using GemmKernel = cutlass::gemm::kernel::GemmUniversal<
    cute::Shape<int,int,int,int>,
    CollectiveMainloop,
    CollectiveEpilogue
>;
using Gemm = cutlass::gemm::device::GemmUniversalAdapter<GemmKernel>;

// Force the device kernel symbol into the cubin without needing a host main.
auto* _anchor = &cutlass::device_kernel<GemmKernel>;


// ===== COMPILED SASS (sm_100a) =====

	.target	sm_100a

	.elftype	@"ET_EXEC"


//--------------------- .note.nv.tkinfo           --------------------------
	.section	.note.nv.tkinfo,"",@"SHT_NOTE"
	.sectionflags	@"SHF_NOTE_NV_TKINFO"
	.tkinfo
        /*0018*/ 	.word	0x00000002
        /*0030*/ 	.string	""
        /*0030*/ 	.string	"ptxas"
        /*0030*/ 	.string	"Cuda compilation tools, release 13.0, V13.0.88"
        /*0030*/ 	.string	"Build cuda_13.0.r13.0/compiler.36424714_0"
        /*0030*/ 	.string	"-arch sm_100a -m 64 "



//--------------------- .note.nv.cuinfo           --------------------------
	.section	.note.nv.cuinfo,"",@"SHT_NOTE"
	.sectionflags	@"SHF_NOTE_NV_CUINFO"
        /*0018*/ 	.short	0x0002
        /*001a*/ 	.short	0x0064
        /*001c*/ 	.short	0x0082
	.zero		2


//--------------------- .nv.info                  --------------------------
	.section	.nv.info,"",@"SHT_CUDA_INFO"
	.align	4


	//----- nvinfo : EIATTR_REGCOUNT
	.align		4
        /*0000*/ 	.byte	0x04, 0x2f
        /*0002*/ 	.short	(.L_19 - .L_18)
	.align		4
.L_18:
        /*0004*/ 	.word	index@(_ZN7cutlass13device_kernelINS_4gemm6kernel13GemmUniversalIN4cute5tupleIJiiiiEEENS1_10collective13CollectiveMmaINS1_35MainloopSm100TmaUmmaWarpSpecializedILi2ELi2ELi4ENS5_IJNS4_1CILi1EEESB_SB_EEEEENS5_IJNSA_ILi128EEENSA_ILi64EEENSA_ILi256EEEEEENS_10bfloat16_tENS5_IJlSB_lEEESI_SJ_NS4_8TiledMMAINS4_8MMA_AtomIJNS4_20SM100_MMA_F16BF16_SSISI_SI_fLi128ELi64ELNS4_4UMMA5MajorE0ELSO_0ELNSN_7ScaleInE0ELSP_0EEEEEENS4_6LayoutISC_NS5_IJNSA_ILi0EEEST_ST_EEEEENS5_IJNS4_10UnderscoreESW_SW_EEEEENS4_13SM90_TMA_LOADENS4_14ComposedLayoutINS4_7SwizzleILi3ELi4ELi3EEENS4_18smem_ptr_flag_bitsILi16EEENSS_INS5_IJNSA_ILi8EEESF_EEENS5_IJSF_SB_EEEEEEEvNS4_8identityESZ_S19_vS1A_EENS_8epilogue10collective18CollectiveEpilogueINS1C_23Sm100TmaWarpSpecializedILi3ELi2ELi32ELb1ELb0EEEJSH_NS5_IJNSS_ISE_SB_EENSS_INSA_ILi32EEESB_EEEEESI_SJ_SI_SJ_NS1C_6fusion15FusionCallbacksIS1G_NS1L_17LinearCombinationISI_fSI_fLNS_15FloatRoundStyleE2EEESH_S1K_JEEENS4_5SM1004TMEM4LOAD26SM100_TMEM_LOAD_32dp32b32xESZ_NS10_INS11_ILi2ELi4ELi3EEES14_NSS_INS5_IJS15_S1I_EEENS5_IJS1I_SB_EEEEEEENS4_39AutoVectorizingCopyWithAssumedAlignmentILi128EEENS4_14SM90_TMA_STOREES1Z_S21_S21_EEEvvEEEEvNT_6ParamsE)
        /*0008*/ 	.word	0x0000006f


	//----- nvinfo : EIATTR_FRAME_SIZE
	.align		4
.L_19:
        /*000c*/ 	.byte	0x04, 0x11
        /*000e*/ 	.short	(.L_21 - .L_20)
	.align		4
.L_20:
        /*0010*/ 	.word	index@($__internal_2_$__cuda_sm10x_tcgen05_guardrail_trap_unallocated_columns_being_dealloced)
        /*0014*/ 	.word	0x00000000


	//----- nvinfo : EIATTR_FRAME_SIZE
	.align		4
.L_21:
        /*0018*/ 	.byte	0x04, 0x11
        /*001a*/ 	.short	(.L_23 - .L_22)
	.align		4
.L_22:
        /*001c*/ 	.word	index@($__internal_1_$__cuda_sm10x_tcgen05_guardrail_trap_phase_invalid_during_alloc)
        /*0020*/ 	.word	0x00000000


	//----- nvinfo : EIATTR_FRAME_SIZE
	.align		4
.L_23:
        /*0024*/ 	.byte	0x04, 0x11
        /*0026*/ 	.short	(.L_25 - .L_24)
	.align		4
.L_24:
        /*0028*/ 	.word	index@($__internal_0_$__cuda_sm10x_tcgen05_guardrail_trap_col_being_dealloced_not_returned_by_alloc)
        /*002c*/ 	.word	0x00000000


	//----- nvinfo : EIATTR_FRAME_SIZE
	.align		4
.L_25:
        /*0030*/ 	.byte	0x04, 0x11
        /*0032*/ 	.short	(.L_27 - .L_26)
	.align		4
.L_26:
        /*0034*/ 	.word	index@(_ZN7cutlass13device_kernelINS_4gemm6kernel13GemmUniversalIN4cute5tupleIJiiiiEEENS1_10collective13CollectiveMmaINS1_35MainloopSm100TmaUmmaWarpSpecializedILi2ELi2ELi4ENS5_IJNS4_1CILi1EEESB_SB_EEEEENS5_IJNSA_ILi128EEENSA_ILi64EEENSA_ILi256EEEEEENS_10bfloat16_tENS5_IJlSB_lEEESI_SJ_NS4_8TiledMMAINS4_8MMA_AtomIJNS4_20SM100_MMA_F16BF16_SSISI_SI_fLi128ELi64ELNS4_4UMMA5MajorE0ELSO_0ELNSN_7ScaleInE0ELSP_0EEEEEENS4_6LayoutISC_NS5_IJNSA_ILi0EEEST_ST_EEEEENS5_IJNS4_10UnderscoreESW_SW_EEEEENS4_13SM90_TMA_LOADENS4_14ComposedLayoutINS4_7SwizzleILi3ELi4ELi3EEENS4_18smem_ptr_flag_bitsILi16EEENSS_INS5_IJNSA_ILi8EEESF_EEENS5_IJSF_SB_EEEEEEEvNS4_8identityESZ_S19_vS1A_EENS_8epilogue10collective18CollectiveEpilogueINS1C_23Sm100TmaWarpSpecializedILi3ELi2ELi32ELb1ELb0EEEJSH_NS5_IJNSS_ISE_SB_EENSS_INSA_ILi32EEESB_EEEEESI_SJ_SI_SJ_NS1C_6fusion15FusionCallbacksIS1G_NS1L_17LinearCombinationISI_fSI_fLNS_15FloatRoundStyleE2EEESH_S1K_JEEENS4_5SM1004TMEM4LOAD26SM100_TMEM_LOAD_32dp32b32xESZ_NS10_INS11_ILi2ELi4ELi3EEES14_NSS_INS5_IJS15_S1I_EEENS5_IJS1I_SB_EEEEEEENS4_39AutoVectorizingCopyWithAssumedAlignmentILi128EEENS4_14SM90_TMA_STOREES1Z_S21_S21_EEEvvEEEEvNT_6ParamsE)
        /*0038*/ 	.word	0x00000000


	//----- nvinfo : EIATTR_MIN_STACK_SIZE
	.align		4
.L_27:
        /*003c*/ 	.byte	0x04, 0x12
        /*003e*/ 	.short	(.L_29 - .L_28)
	.align		4
.L_28:
        /*0040*/ 	.word	index@(_ZN7cutlass13device_kernelINS_4gemm6kernel13GemmUniversalIN4cute5tupleIJiiiiEEENS1_10collective13CollectiveMmaINS1_35MainloopSm100TmaUmmaWarpSpecializedILi2ELi2ELi4ENS5_IJNS4_1CILi1EEESB_SB_EEEEENS5_IJNSA_ILi128EEENSA_ILi64EEENSA_ILi256EEEEEENS_10bfloat16_tENS5_IJlSB_lEEESI_SJ_NS4_8TiledMMAINS4_8MMA_AtomIJNS4_20SM100_MMA_F16BF16_SSISI_SI_fLi128ELi64ELNS4_4UMMA5MajorE0ELSO_0ELNSN_7ScaleInE0ELSP_0EEEEEENS4_6LayoutISC_NS5_IJNSA_ILi0EEEST_ST_EEEEENS5_IJNS4_10UnderscoreESW_SW_EEEEENS4_13SM90_TMA_LOADENS4_14ComposedLayoutINS4_7SwizzleILi3ELi4ELi3EEENS4_18smem_ptr_flag_bitsILi16EEENSS_INS5_IJNSA_ILi8EEESF_EEENS5_IJSF_SB_EEEEEEEvNS4_8identityESZ_S19_vS1A_EENS_8epilogue10collective18CollectiveEpilogueINS1C_23Sm100TmaWarpSpecializedILi3ELi2ELi32ELb1ELb0EEEJSH_NS5_IJNSS_ISE_SB_EENSS_INSA_ILi32EEESB_EEEEESI_SJ_SI_SJ_NS1C_6fusion15FusionCallbacksIS1G_NS1L_17LinearCombinationISI_fSI_fLNS_15FloatRoundStyleE2EEESH_S1K_JEEENS4_5SM1004TMEM4LOAD26SM100_TMEM_LOAD_32dp32b32xESZ_NS10_INS11_ILi2ELi4ELi3EEES14_NSS_INS5_IJS15_S1I_EEENS5_IJS1I_SB_EEEEEEENS4_39AutoVectorizingCopyWithAssumedAlignmentILi128EEENS4_14SM90_TMA_STOREES1Z_S21_S21_EEEvvEEEEvNT_6ParamsE)
        /*0044*/ 	.word	0x00000000
.L_29:


//--------------------- .nv.compat                --------------------------
	.section	.nv.compat,"",@"SHT_CUDA_COMPAT_INFO"
	.align	4
        /*0000*/ 	.byte	0x02, 0x09, 0x01, 0x00, 0x02, 0x02, 0x02, 0x00, 0x02, 0x05, 0x05, 0x00, 0x03, 0x07, 0x01, 0x01
        /*0010*/ 	.byte	0x02, 0x03, 0x01, 0x00, 0x02, 0x06, 0x01, 0x00, 0x04, 0x0b, 0x08, 0x00, 0x09, 0x00, 0x00, 0x00
        /*0020*/ 	.byte	0x00, 0x00, 0x00, 0x00


//--------------------- .nv.info._ZN7cutlass13device_kernelINS_4gemm6kernel13GemmUniversalIN4cute5tupleIJiiiiEEENS1_10collective13CollectiveMmaINS1_35MainloopSm100TmaUmmaWarpSpecializedILi2ELi2ELi4ENS5_IJNS4_1CILi1EEESB_SB_EEEEENS5_IJNSA_ILi128EEENSA_ILi64EEENSA_ILi256EEEEEENS_10bfloat16_tENS5_IJlSB_lEEESI_SJ_NS4_8TiledMMAINS4_8MMA_AtomIJNS4_20SM100_MMA_F16BF16_SSISI_SI_fLi128ELi64ELNS4_4UMMA5MajorE0ELSO_0ELNSN_7ScaleInE0ELSP_0EEEEEENS4_6LayoutISC_NS5_IJNSA_ILi0EEEST_ST_EEEEENS5_IJNS4_10UnderscoreESW_SW_EEEEENS4_13SM90_TMA_LOADENS4_14ComposedLayoutINS4_7SwizzleILi3ELi4ELi3EEENS4_18smem_ptr_flag_bitsILi16EEENSS_INS5_IJNSA_ILi8EEESF_EEENS5_IJSF_SB_EEEEEEEvNS4_8identityESZ_S19_vS1A_EENS_8epilogue10collective18CollectiveEpilogueINS1C_23Sm100TmaWarpSpecializedILi3ELi2ELi32ELb1ELb0EEEJSH_NS5_IJNSS_ISE_SB_EENSS_INSA_ILi32EEESB_EEEEESI_SJ_SI_SJ_NS1C_6fusion15FusionCallbacksIS1G_NS1L_17LinearCombinationISI_fSI_fLNS_15FloatRoundStyleE2EEESH_S1K_JEEENS4_5SM1004TMEM4LOAD26SM100_TMEM_LOAD_32dp32b32xESZ_NS10_INS11_ILi2ELi4ELi3EEES14_NSS_INS5_IJS15_S1I_EEENS5_IJS1I_SB_EEEEEEENS4_39AutoVectorizingCopyWithAssumedAlignmentILi128EEENS4_14SM90_TMA_STOREES1Z_S21_S21_EEEvvEEEEvNT_6ParamsE --------------------------
	.section	.nv.info._ZN7cutlass13device_kernelINS_4gemm6kernel13GemmUniversalIN4cute5tupleIJiiiiEEENS1_10collective13CollectiveMmaINS1_35MainloopSm100TmaUmmaWarpSpecializedILi2ELi2ELi4ENS5_IJNS4_1CILi1EEESB_SB_EEEEENS5_IJNSA_ILi128EEENSA_ILi64EEENSA_ILi256EEEEEENS_10bfloat16_tENS5_IJlSB_lEEESI_SJ_NS4_8TiledMMAINS4_8MMA_AtomIJNS4_20SM100_MMA_F16BF16_SSISI_SI_fLi128ELi64ELNS4_4UMMA5MajorE0ELSO_0ELNSN_7ScaleInE0ELSP_0EEEEEENS4_6LayoutISC_NS5_IJNSA_ILi0EEEST_ST_EEEEENS5_IJNS4_10UnderscoreESW_SW_EEEEENS4_13SM90_TMA_LOADENS4_14ComposedLayoutINS4_7SwizzleILi3ELi4ELi3EEENS4_18smem_ptr_flag_bitsILi16EEENSS_INS5_IJNSA_ILi8EEESF_EEENS5_IJSF_SB_EEEEEEEvNS4_8identityESZ_S19_vS1A_EENS_8epilogue10collective18CollectiveEpilogueINS1C_23Sm100TmaWarpSpecializedILi3ELi2ELi32ELb1ELb0EEEJSH_NS5_IJNSS_ISE_SB_EENSS_INSA_ILi32EEESB_EEEEESI_SJ_SI_SJ_NS1C_6fusion15FusionCallbacksIS1G_NS1L_17LinearCombinationISI_fSI_fLNS_15FloatRoundStyleE2EEESH_S1K_JEEENS4_5SM1004TMEM4LOAD26SM100_TMEM_LOAD_32dp32b32xESZ_NS10_INS11_ILi2ELi4ELi3EEES14_NSS_INS5_IJS15_S1I_EEENS5_IJS1I_SB_EEEEEEENS4_39AutoVectorizingCopyWithAssumedAlignmentILi128EEENS4_14SM90_TMA_STOREES1Z_S21_S21_EEEvvEEEEvNT_6ParamsE,"",@"SHT_CUDA_INFO"
	.sectionflags	@""
	.align	4


	//----- nvinfo : EIATTR_CUDA_API_VERSION
	.align		4
        /*0000*/ 	.byte	0x04, 0x37
        /*0002*/ 	.short	(.L_31 - .L_30)
.L_30:
        /*0004*/ 	.word	0x00000082


	//----- nvinfo : EIATTR_KPARAM_INFO
	.align		4
.L_31:
        /*0008*/ 	.byte	0x04, 0x17
        /*000a*/ 	.short	(.L_33 - .L_32)
.L_32:
        /*000c*/ 	.word	0x00000000
        /*0010*/ 	.short	0x0000
        /*0012*/ 	.short	0x0000
        /*0014*/ 	.byte	0x00, 0xf0, 0x01, 0x20


	//----- nvinfo : EIATTR_AT_ENTRY_FRAGMENTS
	.align		4
.L_33:
        /*0018*/ 	.byte	0x04, 0x4f
        /*001a*/ 	.short	(.L_35 - .L_34)


	//   ....[0]....
.L_34:
        /*001c*/ 	.word	0x00000006


	//----- nvinfo : EIATTR_RESERVED_SMEM_USED
	.align		4
.L_35:
        /*0020*/ 	.byte	0x01, 0x41
	.zero		2


	//----- nvinfo : EIATTR_SPARSE_MMA_MASK
	.align		4
        /*0024*/ 	.byte	0x03, 0x50
        /*0026*/ 	.short	0x0000


	//----- nvinfo : EIATTR_TCGEN05_1CTA_USED
	.align		4
        /*0028*/ 	.byte	0x01, 0x51
	.zero		2


	//----- nvinfo : EIATTR_MAXREG_COUNT
	.align		4
        /*002c*/ 	.byte	0x03, 0x1b
        /*002e*/ 	.short	0x00ff


	//----- nvinfo : EIATTR_NUM_BARRIERS
	.align		4
        /*0030*/ 	.byte	0x02, 0x4c
        /*0032*/ 	.byte	0x07
	.zero		1


	//----- nvinfo : EIATTR_EXTERNS
	.align		4
        /*0034*/ 	.byte	0x04, 0x0f
        /*0036*/ 	.short	(.L_37 - .L_36)


	//   ....[0]....
	.align		4
.L_36:
        /*0038*/ 	.word	index@(__assertfail)


	//----- nvinfo : EIATTR_MERCURY_ISA_VERSION
	.align		4
.L_37:
        /*003c*/ 	.byte	0x03, 0x5f
        /*003e*/ 	.short	0x0101


	//----- nvinfo : EIATTR_INT_WARP_WIDE_INSTR_OFFSETS
	.align		4
        /*0040*/ 	.byte	0x04, 0x31
        /*0042*/ 	.short	(.L_39 - .L_38)


	//   ....[0]....
.L_38:
        /*0044*/ 	.word	0x00002220


	//   ....[1]....
        /*0048*/ 	.word	0x00004090


	//   ....[2]....
        /*004c*/ 	.word	0x000040c0


	//   ....[3]....
        /*0050*/ 	.word	0x000040e0


	//   ....[4]....
        /*0054*/ 	.word	0x000049f0


	//   ....[5]....
        /*0058*/ 	.word	0x00004a90


	//   ....[6]....
        /*005c*/ 	.word	0x00004cd0


	//   ....[7]....
        /*0060*/ 	.word	0x00004d90


	//----- nvinfo : EIATTR_COOP_GROUP_MASK_REGIDS
	.align		4
.L_39:
        /*0064*/ 	.byte	0x04, 0x29
        /*0066*/ 	.short	(.L_41 - .L_40)


	//   ....[0]....
.L_40:
        /*0068*/ 	.word	0xffffffff


	//   ....[1]....
        /*006c*/ 	.word	0xffffffff


	//   ....[2]....
        /*0070*/ 	.word	0xffffffff


	//   ....[3]....
        /*0074*/ 	.word	0xffffffff


	//   ....[4]....
        /*0078*/ 	.word	0xffffffff


	//   ....[5]....
        /*007c*/ 	.word	0xffffffff


	//   ....[6]....
        /*0080*/ 	.word	0xffffffff


	//   ....[7]....
        /*0084*/ 	.word	0xffffffff


	//   ....[8]....
        /*0088*/ 	.word	0xffffffff


	//   ....[9]....
        /*008c*/ 	.word	0xffffffff


	//   ....[10]....
        /*0090*/ 	.word	0xffffffff


	//   ....[11]....
        /*0094*/ 	.word	0xffffffff


	//   ....[12]....
        /*0098*/ 	.word	0xffffffff


	//----- nvinfo : EIATTR_COOP_GROUP_INSTR_OFFSETS
	.align		4
.L_41:
        /*009c*/ 	.byte	0x04, 0x28
        /*009e*/ 	.short	(.L_43 - .L_42)


	//   ....[0]....
.L_42:
        /*00a0*/ 	.word	0x00000090


	//   ....[1]....
        /*00a4*/ 	.word	0x000004d0


	//   ....[2]....
        /*00a8*/ 	.word	0x00000600


	//   ....[3]....
        /*00ac*/ 	.word	0x00000780


	//   ....[4]....
        /*00b0*/ 	.word	0x00000880


	//   ....[5]....
        /*00b4*/ 	.word	0x000009f0


	//   ....[6]....
        /*00b8*/ 	.word	0x00000b90


	//   ....[7]....
        /*00bc*/ 	.word	0x00002100


	//   ....[8]....
        /*00c0*/ 	.word	0x00002dc0


	//   ....[9]....
        /*00c4*/ 	.word	0x00002fd0


	//   ....[10]....
        /*00c8*/ 	.word	0x00003000


	//   ....[11]....
        /*00cc*/ 	.word	0x00003f60


	//   ....[12]....
        /*00d0*/ 	.word	0x000041a0


	//----- nvinfo : EIATTR_VRC_CTA_INIT_COUNT
	.align		4
.L_43:
        /*00d4*/ 	.byte	0x02, 0x4a
        /*00d6*/ 	.byte	0x80
	.zero		1


	//----- nvinfo : EIATTR_SYSCALL_OFFSETS
	.align		4
        /*00d8*/ 	.byte	0x04, 0x46
        /*00da*/ 	.short	(.L_45 - .L_44)


	//   ....[0]....
.L_44:
        /*00dc*/ 	.word	0x000059c0


	//   ....[1]....
        /*00e0*/ 	.word	0x00005ab0


	//   ....[2]....
        /*00e4*/ 	.word	0x000062f0


	//   ....[3]....
        /*00e8*/ 	.word	0x00006fa0


	//----- nvinfo : EIATTR_MBARRIER_INSTR_OFFSETS
	.align		4
.L_45:
        /*00ec*/ 	.byte	0x04, 0x39
        /*00ee*/ 	.short	(.L_47 - .L_46)


	//   ....[0]....
.L_46:
        /*00f0*/ 	.word	0x000005b0
        /*00f4*/ 	.word	0x000000ff
        /*00f8*/ 	.word	0x00000000
        /*00fc*/ 	.short	0x0100
        /*00fe*/ 	.byte	0x04
	.zero		1


	//   ....[1]....
        /*0100*/ 	.word	0x000005c0
        /*0104*/ 	.word	0x000000ff
        /*0108*/ 	.word	0x00000010
        /*010c*/ 	.short	0x0100
        /*010e*/ 	.byte	0x04
	.zero		1


	//   ....[2]....
        /*0110*/ 	.word	0x000005d0
        /*0114*/ 	.word	0x000000ff
        /*0118*/ 	.word	0x00000008
        /*011c*/ 	.short	0x0100
        /*011e*/ 	.byte	0x04
	.zero		1


	//   ....[3]....
        /*0120*/ 	.word	0x000005e0
        /*0124*/ 	.word	0x000000ff
        /*0128*/ 	.word	0x00000018
        /*012c*/ 	.short	0x0100
        /*012e*/ 	.byte	0x04
	.zero		1


	//   ....[4]....
        /*0130*/ 	.word	0x00000710
        /*0134*/ 	.word	0x000000ff
        /*0138*/ 	.word	0x00000020
        /*013c*/ 	.short	0x0100
        /*013e*/ 	.byte	0x04
	.zero		1


	//   ....[5]....
        /*0140*/ 	.word	0x00000720
        /*0144*/ 	.word	0x000000ff
        /*0148*/ 	.word	0x00000038
        /*014c*/ 	.short	0x0100
        /*014e*/ 	.byte	0x04
	.zero		1


	//   ....[6]....
        /*0150*/ 	.word	0x00000730
        /*0154*/ 	.word	0x000000ff
        /*0158*/ 	.word	0x00000028
        /*015c*/ 	.short	0x0100
        /*015e*/ 	.byte	0x04
	.zero		1


	//   ....[7]....
        /*0160*/ 	.word	0x00000740
        /*0164*/ 	.word	0x000000ff
        /*0168*/ 	.word	0x00000040
        /*016c*/ 	.short	0x0100
        /*016e*/ 	.byte	0x04
	.zero		1


	//   ....[8]....
        /*0170*/ 	.word	0x00000750
        /*0174*/ 	.word	0x000000ff
        /*0178*/ 	.word	0x00000030
        /*017c*/ 	.short	0x0100
        /*017e*/ 	.byte	0x04
	.zero		1


	//   ....[9]....
        /*0180*/ 	.word	0x00000760
        /*0184*/ 	.word	0x000000ff
        /*0188*/ 	.word	0x00000048
        /*018c*/ 	.short	0x0100
        /*018e*/ 	.byte	0x04
	.zero		1


	//   ....[10]....
        /*0190*/ 	.word	0x00000850
        /*0194*/ 	.word	0x000000ff
        /*0198*/ 	.word	0x00000050
        /*019c*/ 	.short	0x0100
        /*019e*/ 	.byte	0x06
	.zero		1


	//   ....[11]....
        /*01a0*/ 	.word	0x00000860
        /*01a4*/ 	.word	0x000000ff
        /*01a8*/ 	.word	0x00000058
        /*01ac*/ 	.short	0x0100
        /*01ae*/ 	.byte	0x06
	.zero		1


	//   ....[12]....
        /*01b0*/ 	.word	0x000009a0
        /*01b4*/ 	.word	0x000000ff
        /*01b8*/ 	.word	0x00000060
        /*01bc*/ 	.short	0x0100
        /*01be*/ 	.byte	0x06
	.zero		1


	//   ....[13]....
        /*01c0*/ 	.word	0x000009b0
        /*01c4*/ 	.word	0x000000ff
        /*01c8*/ 	.word	0x00000070
        /*01cc*/ 	.short	0x0100
        /*01ce*/ 	.byte	0x06
	.zero		1


	//   ....[14]....
        /*01d0*/ 	.word	0x000009c0
        /*01d4*/ 	.word	0x000000ff
        /*01d8*/ 	.word	0x00000068
        /*01dc*/ 	.short	0x0100
        /*01de*/ 	.byte	0x06
	.zero		1


	//   ....[15]....
        /*01e0*/ 	.word	0x000009d0
        /*01e4*/ 	.word	0x000000ff
        /*01e8*/ 	.word	0x00000078
        /*01ec*/ 	.short	0x0100
        /*01ee*/ 	.byte	0x06
	.zero		1


	//   ....[16]....
        /*01f0*/ 	.word	0x00000b00
        /*01f4*/ 	.word	0x000000ff
        /*01f8*/ 	.word	0x00000080
        /*01fc*/ 	.short	0x0100
        /*01fe*/ 	.byte	0x04
	.zero		1


	//   ....[17]....
        /*0200*/ 	.word	0x00000b10
        /*0204*/ 	.word	0x000000ff
        /*0208*/ 	.word	0x000000a0
        /*020c*/ 	.short	0x0100
        /*020e*/ 	.byte	0x04
	.zero		1


	//   ....[18]....
        /*0210*/ 	.word	0x00000b20
        /*0214*/ 	.word	0x000000ff
        /*0218*/ 	.word	0x00000088
        /*021c*/ 	.short	0x0100
        /*021e*/ 	.byte	0x04
	.zero		1


	//   ....[19]....
        /*0220*/ 	.word	0x00000b30
        /*0224*/ 	.word	0x000000ff
        /*0228*/ 	.word	0x000000a8
        /*022c*/ 	.short	0x0100
        /*022e*/ 	.byte	0x04
	.zero		1


	//   ....[20]....
        /*0230*/ 	.word	0x00000b40
        /*0234*/ 	.word	0x000000ff
        /*0238*/ 	.word	0x00000090
        /*023c*/ 	.short	0x0100
        /*023e*/ 	.byte	0x04
	.zero		1


	//   ....[21]....
        /*0240*/ 	.word	0x00000b50
        /*0244*/ 	.word	0x000000ff
        /*0248*/ 	.word	0x000000b0
        /*024c*/ 	.short	0x0100
        /*024e*/ 	.byte	0x04
	.zero		1


	//   ....[22]....
        /*0250*/ 	.word	0x00000b60
        /*0254*/ 	.word	0x000000ff
        /*0258*/ 	.word	0x00000098
        /*025c*/ 	.short	0x0100
        /*025e*/ 	.byte	0x04
	.zero		1


	//   ....[23]....
        /*0260*/ 	.word	0x00000b70
        /*0264*/ 	.word	0x000000ff
        /*0268*/ 	.word	0x000000b8
        /*026c*/ 	.short	0x0100
        /*026e*/ 	.byte	0x04
	.zero		1


	//   ....[24]....
        /*0270*/ 	.word	0x00000c60
        /*0274*/ 	.word	0x000000ff
        /*0278*/ 	.word	0x000000c0
        /*027c*/ 	.short	0x0100
        /*027e*/ 	.byte	0x04
	.zero		1


	//   ....[25]....
        /*0280*/ 	.word	0x00000c70
        /*0284*/ 	.word	0x000000ff
        /*0288*/ 	.word	0x000000d0
        /*028c*/ 	.short	0x0100
        /*028e*/ 	.byte	0x04
	.zero		1


	//   ....[26]....
        /*0290*/ 	.word	0x00000c80
        /*0294*/ 	.word	0x000000ff
        /*0298*/ 	.word	0x000000c8
        /*029c*/ 	.short	0x0100
        /*029e*/ 	.byte	0x04
	.zero		1


	//   ....[27]....
        /*02a0*/ 	.word	0x00000c90
        /*02a4*/ 	.word	0x000000ff
        /*02a8*/ 	.word	0x000000d8
        /*02ac*/ 	.short	0x0100
        /*02ae*/ 	.byte	0x04
	.zero		1


	//   ....[28]....
        /*02b0*/ 	.word	0x00001560
        /*02b4*/ 	.word	0x00000002
        /*02b8*/ 	.word	0x000000d0
        /*02bc*/ 	.short	0x010a
        /*02be*/ 	.byte	0xff
	.zero		1


	//   ....[29]....
        /*02c0*/ 	.word	0x00001590
        /*02c4*/ 	.word	0x00000002
        /*02c8*/ 	.word	0x000000c0
        /*02cc*/ 	.short	0x0101
        /*02ce*/ 	.byte	0xff
	.zero		1


	//   ....[30]....
        /*02d0*/ 	.word	0x00001660
        /*02d4*/ 	.word	0x000000ff
        /*02d8*/ 	.word	0x00000010
        /*02dc*/ 	.short	0x010a
        /*02de*/ 	.byte	0x04
	.zero		1


	//   ....[31]....
        /*02e0*/ 	.word	0x00001700
        /*02e4*/ 	.word	0x000000ff
        /*02e8*/ 	.word	0x00000010
        /*02ec*/ 	.short	0x010a
        /*02ee*/ 	.byte	0x39
	.zero		1


	//   ....[32]....
        /*02f0*/ 	.word	0x00001800
        /*02f4*/ 	.word	0x000000ff
        /*02f8*/ 	.word	0x00000010
        /*02fc*/ 	.short	0x010a
        /*02fe*/ 	.byte	0x04
	.zero		1


	//   ....[33]....
        /*0300*/ 	.word	0x00001bc0
        /*0304*/ 	.word	0x000000ff
        /*0308*/ 	.word	0x00000058
        /*030c*/ 	.short	0x0101
        /*030e*/ 	.byte	0x0d
	.zero		1


	//   ....[34]....
        /*0310*/ 	.word	0x00001be0
        /*0314*/ 	.word	0x000000ff
        /*0318*/ 	.word	0x00000010
        /*031c*/ 	.short	0x010a
        /*031e*/ 	.byte	0x04
	.zero		1


	//   ....[35]....
        /*0320*/ 	.word	0x00001c60
        /*0324*/ 	.word	0x000000ff
        /*0328*/ 	.word	0x00000010
        /*032c*/ 	.short	0x010a
        /*032e*/ 	.byte	0x39
	.zero		1


	//   ....[36]....
        /*0330*/ 	.word	0x00001d60
        /*0334*/ 	.word	0x000000ff
        /*0338*/ 	.word	0x00000010
        /*033c*/ 	.short	0x010a
        /*033e*/ 	.byte	0x04
	.zero		1


	//   ....[37]....
        /*0340*/ 	.word	0x00002130
        /*0344*/ 	.word	0x00000002
        /*0348*/ 	.word	0x00000060
        /*034c*/ 	.short	0x010a
        /*034e*/ 	.byte	0xff
	.zero		1


	//   ....[38]....
        /*0350*/ 	.word	0x000021f0
        /*0354*/ 	.word	0x00000002
        /*0358*/ 	.word	0x00000000
        /*035c*/ 	.short	0x0101
        /*035e*/ 	.byte	0xff
	.zero		1


	//   ....[39]....
        /*0360*/ 	.word	0x00002750
        /*0364*/ 	.word	0x000000ff
        /*0368*/ 	.word	0x00000000
        /*036c*/ 	.short	0x010a
        /*036e*/ 	.byte	0x04
	.zero		1


	//   ....[40]....
        /*0370*/ 	.word	0x000027f0
        /*0374*/ 	.word	0x00000000
        /*0378*/ 	.word	0x00000000
        /*037c*/ 	.short	0x010a
        /*037e*/ 	.byte	0xff
	.zero		1


	//   ....[41]....
        /*0380*/ 	.word	0x00002910
        /*0384*/ 	.word	0x00000000
        /*0388*/ 	.word	0x000000c0
        /*038c*/ 	.short	0x010a
        /*038e*/ 	.byte	0xff
	.zero		1


	//   ....[42]....
        /*0390*/ 	.word	0x00002980
        /*0394*/ 	.word	0x00000000
        /*0398*/ 	.word	0x00000000
        /*039c*/ 	.short	0x0101
        /*039e*/ 	.byte	0xff
	.zero		1


	//   ....[43]....
        /*03a0*/ 	.word	0x000029a0
        /*03a4*/ 	.word	0x000000ff
        /*03a8*/ 	.word	0x00000070
        /*03ac*/ 	.short	0x010a
        /*03ae*/ 	.byte	0x04
	.zero		1


	//   ....[44]....
        /*03b0*/ 	.word	0x00002ac0
        /*03b4*/ 	.word	0x00000000
        /*03b8*/ 	.word	0x00000060
        /*03bc*/ 	.short	0x010a
        /*03be*/ 	.byte	0xff
	.zero		1


	//   ....[45]....
        /*03c0*/ 	.word	0x00002bc0
        /*03c4*/ 	.word	0x00000000
        /*03c8*/ 	.word	0x00000000
        /*03cc*/ 	.short	0x0101
        /*03ce*/ 	.byte	0xff
	.zero		1


	//   ....[46]....
        /*03d0*/ 	.word	0x00002c50
        /*03d4*/ 	.word	0x000000ff
        /*03d8*/ 	.word	0x00000070
        /*03dc*/ 	.short	0x0106
        /*03de*/ 	.byte	0x04
	.zero		1


	//   ....[47]....
        /*03e0*/ 	.word	0x00002c70
        /*03e4*/ 	.word	0x000000ff
        /*03e8*/ 	.word	0x00000070
        /*03ec*/ 	.short	0x010a
        /*03ee*/ 	.byte	0x04
	.zero		1


	//   ....[48]....
        /*03f0*/ 	.word	0x00002d00
        /*03f4*/ 	.word	0x000000ff
        /*03f8*/ 	.word	0x00000070
        /*03fc*/ 	.short	0x0106
        /*03fe*/ 	.byte	0x07
	.zero		1


	//   ....[49]....
        /*0400*/ 	.word	0x00002d40
        /*0404*/ 	.word	0x00000000
        /*0408*/ 	.word	0x00000070
        /*040c*/ 	.short	0x010a
        /*040e*/ 	.byte	0xff
	.zero		1


	//   ....[50]....
        /*0410*/ 	.word	0x00003280
        /*0414*/ 	.word	0x00000000
        /*0418*/ 	.word	0x00000060
        /*041c*/ 	.short	0x010a
        /*041e*/ 	.byte	0xff
	.zero		1


	//   ....[51]....
        /*0420*/ 	.word	0x000033c0
        /*0424*/ 	.word	0x00000003
        /*0428*/ 	.word	0x00000000
        /*042c*/ 	.short	0x0101
        /*042e*/ 	.byte	0xff
	.zero		1


	//   ....[52]....
        /*0430*/ 	.word	0x000033d0
        /*0434*/ 	.word	0x000000ff
        /*0438*/ 	.word	0x00000000
        /*043c*/ 	.short	0x010a
        /*043e*/ 	.byte	0x04
	.zero		1


	//   ....[53]....
        /*0440*/ 	.word	0x000033f0
        /*0444*/ 	.word	0x000000ff
        /*0448*/ 	.word	0x000000a0
        /*044c*/ 	.short	0x010a
        /*044e*/ 	.byte	0x07
	.zero		1


	//   ....[54]....
        /*0450*/ 	.word	0x000034c0
        /*0454*/ 	.word	0x000000ff
        /*0458*/ 	.word	0x00000000
        /*045c*/ 	.short	0x010a
        /*045e*/ 	.byte	0x05
	.zero		1


	//   ....[55]....
        /*0460*/ 	.word	0x00003610
        /*0464*/ 	.word	0x000000ff
        /*0468*/ 	.word	0x00000000
        /*046c*/ 	.short	0x010a
        /*046e*/ 	.byte	0x07
	.zero		1


	//   ....[56]....
        /*0470*/ 	.word	0x00003d80
        /*0474*/ 	.word	0x000000ff
        /*0478*/ 	.word	0x00000000
        /*047c*/ 	.short	0x010a
        /*047e*/ 	.byte	0x04
	.zero		1


	//   ....[57]....
        /*0480*/ 	.word	0x00003e20
        /*0484*/ 	.word	0x000000ff
        /*0488*/ 	.word	0x00000000
        /*048c*/ 	.short	0x010a
        /*048e*/ 	.byte	0x05
	.zero		1


	//   ....[58]....
        /*0490*/ 	.word	0x00003eb0
        /*0494*/ 	.word	0x000000ff
        /*0498*/ 	.word	0x00000000
        /*049c*/ 	.short	0x010a
        /*049e*/ 	.byte	0x05
	.zero		1


	//   ....[59]....
        /*04a0*/ 	.word	0x00003f40
        /*04a4*/ 	.word	0x000000ff
        /*04a8*/ 	.word	0x00000000
        /*04ac*/ 	.short	0x010a
        /*04ae*/ 	.byte	0x04
	.zero		1


	//   ....[60]....
        /*04b0*/ 	.word	0x00004390
        /*04b4*/ 	.word	0x00000000
        /*04b8*/ 	.word	0x00000060
        /*04bc*/ 	.short	0x010a
        /*04be*/ 	.byte	0xff
	.zero		1


	//   ....[61]....
        /*04c0*/ 	.word	0x00004450
        /*04c4*/ 	.word	0x00000000
        /*04c8*/ 	.word	0x00000000
        /*04cc*/ 	.short	0x0101
        /*04ce*/ 	.byte	0xff
	.zero		1


	//   ....[62]....
        /*04d0*/ 	.word	0x00004770
        /*04d4*/ 	.word	0x000000ff
        /*04d8*/ 	.word	0x00000058
        /*04dc*/ 	.short	0x010a
        /*04de*/ 	.byte	0x0d
	.zero		1


	//   ....[63]....
        /*04e0*/ 	.word	0x00004990
        /*04e4*/ 	.word	0x000000ff
        /*04e8*/ 	.word	0x00000038
        /*04ec*/ 	.short	0x010a
        /*04ee*/ 	.byte	0x04
	.zero		1


	//   ....[64]....
        /*04f0*/ 	.word	0x00004b90
        /*04f4*/ 	.word	0x000000ff
        /*04f8*/ 	.word	0x00000020
        /*04fc*/ 	.short	0x010b
        /*04fe*/ 	.byte	0x04
	.zero		1


	//   ....[65]....
        /*0500*/ 	.word	0x00004be0
        /*0504*/ 	.word	0x000000ff
        /*0508*/ 	.word	0x00000000
        /*050c*/ 	.short	0x0101
        /*050e*/ 	.byte	0x0e
	.zero		1


	//   ....[66]....
        /*0510*/ 	.word	0x00004c20
        /*0514*/ 	.word	0x000000ff
        /*0518*/ 	.word	0x00000038
        /*051c*/ 	.short	0x010a
        /*051e*/ 	.byte	0x06
	.zero		1


	//   ....[67]....
        /*0520*/ 	.word	0x00004e60
        /*0524*/ 	.word	0x000000ff
        /*0528*/ 	.word	0x00000020
        /*052c*/ 	.short	0x010b
        /*052e*/ 	.byte	0x06
	.zero		1


	//   ....[68]....
        /*0530*/ 	.word	0x00004e70
        /*0534*/ 	.word	0x000000ff
        /*0538*/ 	.word	0x00000000
        /*053c*/ 	.short	0x0101
        /*053e*/ 	.byte	0x04
	.zero		1


	//   ....[69]....
        /*0540*/ 	.word	0x00004f20
        /*0544*/ 	.word	0x000000ff
        /*0548*/ 	.word	0x00000000
        /*054c*/ 	.short	0x010a
        /*054e*/ 	.byte	0x04
	.zero		1


	//   ....[70]....
        /*0550*/ 	.word	0x00004fb0
        /*0554*/ 	.word	0x000000ff
        /*0558*/ 	.word	0x00000000
        /*055c*/ 	.short	0x010a
        /*055e*/ 	.byte	0x05
	.zero		1


	//   ....[71]....
        /*0560*/ 	.word	0x00005050
        /*0564*/ 	.word	0x00000000
        /*0568*/ 	.word	0x00000000
        /*056c*/ 	.short	0x010a
        /*056e*/ 	.byte	0xff
	.zero		1


	//   ....[72]....
        /*0570*/ 	.word	0x00005390
        /*0574*/ 	.word	0x00000000
        /*0578*/ 	.word	0x00000060
        /*057c*/ 	.short	0x010a
        /*057e*/ 	.byte	0xff
	.zero		1


	//   ....[73]....
        /*0580*/ 	.word	0x000054a0
        /*0584*/ 	.word	0x00000000
        /*0588*/ 	.word	0x00000000
        /*058c*/ 	.short	0x0101
        /*058e*/ 	.byte	0xff
	.zero		1


	//   ....[74]....
        /*0590*/ 	.word	0x00005f40
        /*0594*/ 	.word	0x00000000
        /*0598*/ 	.word	0x00000020
        /*059c*/ 	.short	0x010a
        /*059e*/ 	.byte	0xff
	.zero		1


	//   ....[75]....
        /*05a0*/ 	.word	0x00005fb0
        /*05a4*/ 	.word	0x00000049
        /*05a8*/ 	.word	0x00000080
        /*05ac*/ 	.short	0x010a
        /*05ae*/ 	.byte	0xff
	.zero		1


	//   ....[76]....
        /*05b0*/ 	.word	0x000060a0
        /*05b4*/ 	.word	0x00000000
        /*05b8*/ 	.word	0x00000020
        /*05bc*/ 	.short	0x010a
        /*05be*/ 	.byte	0xff
	.zero		1


	//   ....[77]....
        /*05c0*/ 	.word	0x000061d0
        /*05c4*/ 	.word	0x00000049
        /*05c8*/ 	.word	0x00000080
        /*05cc*/ 	.short	0x010a
        /*05ce*/ 	.byte	0xff
	.zero		1


	//   ....[78]....
        /*05d0*/ 	.word	0x00006ce0
        /*05d4*/ 	.word	0x00000000
        /*05d8*/ 	.word	0x00000000
        /*05dc*/ 	.short	0x0101
        /*05de*/ 	.byte	0xff
	.zero		1


	//   ....[79]....
        /*05e0*/ 	.word	0x00006cf0
        /*05e4*/ 	.word	0x00000002
        /*05e8*/ 	.word	0x00000020
        /*05ec*/ 	.short	0x010a
        /*05ee*/ 	.byte	0xff
	.zero		1


	//   ....[80]....
        /*05f0*/ 	.word	0x00006dc0
        /*05f4*/ 	.word	0x00000002
        /*05f8*/ 	.word	0x00000020
        /*05fc*/ 	.short	0x010a
        /*05fe*/ 	.byte	0xff
	.zero		1


	//   ....[81]....
        /*0600*/ 	.word	0x00007130
        /*0604*/ 	.word	0x000000ff
        /*0608*/ 	.word	0x00000000
        /*060c*/ 	.short	0x0101
        /*060e*/ 	.byte	0x04
	.zero		1


	//   ....[82]....
        /*0610*/ 	.word	0x00007a60
        /*0614*/ 	.word	0x00000000
        /*0618*/ 	.word	0x00000000
        /*061c*/ 	.short	0x0101
        /*061e*/ 	.byte	0xff
	.zero		1


	//   ....[83]....
        /*0620*/ 	.word	0x00007cd0
        /*0624*/ 	.word	0x000000ff
        /*0628*/ 	.word	0x00000000
        /*062c*/ 	.short	0x0101
        /*062e*/ 	.byte	0x04
	.zero		1


	//   ....[84]....
        /*0630*/ 	.word	0x00007cf0
        /*0634*/ 	.word	0x00000002
        /*0638*/ 	.word	0x000000d0
        /*063c*/ 	.short	0x010a
        /*063e*/ 	.byte	0xff
	.zero		1


	//   ....[85]....
        /*0640*/ 	.word	0x00007d50
        /*0644*/ 	.word	0x00000002
        /*0648*/ 	.word	0x00000010
        /*064c*/ 	.short	0x010a
        /*064e*/ 	.byte	0xff
	.zero		1


	//   ....[86]....
        /*0650*/ 	.word	0x00007db0
        /*0654*/ 	.word	0x00000002
        /*0658*/ 	.word	0x00000010
        /*065c*/ 	.short	0x010a
        /*065e*/ 	.byte	0xff
	.zero		1


	//   ....[87]....
        /*0660*/ 	.word	0x00007e00
        /*0664*/ 	.word	0x00000002
        /*0668*/ 	.word	0x00000060
        /*066c*/ 	.short	0x010a
        /*066e*/ 	.byte	0xff
	.zero		1


	//   ....[88]....
        /*0670*/ 	.word	0x00007e60
        /*0674*/ 	.word	0x00000000
        /*0678*/ 	.word	0x00000000
        /*067c*/ 	.short	0x010a
        /*067e*/ 	.byte	0xff
	.zero		1


	//   ....[89]....
        /*0680*/ 	.word	0x00007eb0
        /*0684*/ 	.word	0x00000000
        /*0688*/ 	.word	0x000000c0
        /*068c*/ 	.short	0x010a
        /*068e*/ 	.byte	0xff
	.zero		1


	//   ....[90]....
        /*0690*/ 	.word	0x00007f10
        /*0694*/ 	.word	0x00000000
        /*0698*/ 	.word	0x00000070
        /*069c*/ 	.short	0x010a
        /*069e*/ 	.byte	0xff
	.zero		1


	//   ....[91]....
        /*06a0*/ 	.word	0x00007f60
        /*06a4*/ 	.word	0x00000000
        /*06a8*/ 	.word	0x00000060
        /*06ac*/ 	.short	0x010a
        /*06ae*/ 	.byte	0xff
	.zero		1


	//   ....[92]....
        /*06b0*/ 	.word	0x00007fc0
        /*06b4*/ 	.word	0x00000000
        /*06b8*/ 	.word	0x00000070
        /*06bc*/ 	.short	0x010a
        /*06be*/ 	.byte	0xff
	.zero		1


	//   ....[93]....
        /*06c0*/ 	.word	0x00008010
        /*06c4*/ 	.word	0x00000000
        /*06c8*/ 	.word	0x00000060
        /*06cc*/ 	.short	0x010a
        /*06ce*/ 	.byte	0xff
	.zero		1


	//   ....[94]....
        /*06d0*/ 	.word	0x00008080
        /*06d4*/ 	.word	0x00000002
        /*06d8*/ 	.word	0x000000a0
        /*06dc*/ 	.short	0x010a
        /*06de*/ 	.byte	0xff
	.zero		1


	//   ....[95]....
        /*06e0*/ 	.word	0x000080e0
        /*06e4*/ 	.word	0x00000000
        /*06e8*/ 	.word	0x00000000
        /*06ec*/ 	.short	0x010a
        /*06ee*/ 	.byte	0xff
	.zero		1


	//   ....[96]....
        /*06f0*/ 	.word	0x00008140
        /*06f4*/ 	.word	0x00000000
        /*06f8*/ 	.word	0x00000000
        /*06fc*/ 	.short	0x010a
        /*06fe*/ 	.byte	0xff
	.zero		1


	//   ....[97]....
        /*0700*/ 	.word	0x000081a0
        /*0704*/ 	.word	0x00000000
        /*0708*/ 	.word	0x00000000
        /*070c*/ 	.short	0x010a
        /*070e*/ 	.byte	0xff
	.zero		1


	//   ....[98]....
        /*0710*/ 	.word	0x00008200
        /*0714*/ 	.word	0x00000000
        /*0718*/ 	.word	0x00000000
        /*071c*/ 	.short	0x010a
        /*071e*/ 	.byte	0xff
	.zero		1


	//   ....[99]....
        /*0720*/ 	.word	0x00008260
        /*0724*/ 	.word	0x00000000
        /*0728*/ 	.word	0x00000000
        /*072c*/ 	.short	0x010a
        /*072e*/ 	.byte	0xff
	.zero		1


	//   ....[100]....
        /*0730*/ 	.word	0x000082b0
        /*0734*/ 	.word	0x00000000
        /*0738*/ 	.word	0x00000060
        /*073c*/ 	.short	0x010a
        /*073e*/ 	.byte	0xff
	.zero		1


	//   ....[101]....
        /*0740*/ 	.word	0x00008310
        /*0744*/ 	.word	0x00000000
        /*0748*/ 	.word	0x00000058
        /*074c*/ 	.short	0x010a
        /*074e*/ 	.byte	0xff
	.zero		1


	//   ....[102]....
        /*0750*/ 	.word	0x00008370
        /*0754*/ 	.word	0x00000000
        /*0758*/ 	.word	0x00000038
        /*075c*/ 	.short	0x010a
        /*075e*/ 	.byte	0xff
	.zero		1


	//   ....[103]....
        /*0760*/ 	.word	0x000083d0
        /*0764*/ 	.word	0x00000000
        /*0768*/ 	.word	0x00000038
        /*076c*/ 	.short	0x010a
        /*076e*/ 	.byte	0xff
	.zero		1


	//   ....[104]....
        /*0770*/ 	.word	0x00008430
        /*0774*/ 	.word	0x00000000
        /*0778*/ 	.word	0x00000000
        /*077c*/ 	.short	0x010a
        /*077e*/ 	.byte	0xff
	.zero		1


	//   ....[105]....
        /*0780*/ 	.word	0x00008490
        /*0784*/ 	.word	0x00000000
        /*0788*/ 	.word	0x00000000
        /*078c*/ 	.short	0x010a
        /*078e*/ 	.byte	0xff
	.zero		1


	//   ....[106]....
        /*0790*/ 	.word	0x000084e0
        /*0794*/ 	.word	0x00000000
        /*0798*/ 	.word	0x00000060
        /*079c*/ 	.short	0x010a
        /*079e*/ 	.byte	0xff
	.zero		1


	//   ....[107]....
        /*07a0*/ 	.word	0x00008530
        /*07a4*/ 	.word	0x00000000
        /*07a8*/ 	.word	0x00000020
        /*07ac*/ 	.short	0x010a
        /*07ae*/ 	.byte	0xff
	.zero		1


	//   ....[108]....
        /*07b0*/ 	.word	0x00008580
        /*07b4*/ 	.word	0x00000049
        /*07b8*/ 	.word	0x00000080
        /*07bc*/ 	.short	0x010a
        /*07be*/ 	.byte	0xff
	.zero		1


	//   ....[109]....
        /*07c0*/ 	.word	0x000085d0
        /*07c4*/ 	.word	0x00000002
        /*07c8*/ 	.word	0x00000020
        /*07cc*/ 	.short	0x010a
        /*07ce*/ 	.byte	0xff
	.zero		1


	//----- nvinfo : EIATTR_NUM_MBARRIERS
	.align		4
.L_47:
        /*07d0*/ 	.byte	0x03, 0x38
        /*07d2*/ 	.short	0x001c


	//----- nvinfo : EIATTR_EXIT_INSTR_OFFSETS
	.align		4
        /*07d4*/ 	.byte	0x04, 0x1c
        /*07d6*/ 	.short	(.L_49 - .L_48)


	//   ....[0]....
.L_48:
        /*07d8*/ 	.word	0x00002820


	//   ....[1]....
        /*07dc*/ 	.word	0x00002d10


	//   ....[2]....
        /*07e0*/ 	.word	0x00002d70


	//   ....[3]....
        /*07e4*/ 	.word	0x000041b0


	//   ....[4]....
        /*07e8*/ 	.word	0x00005080


	//   ....[5]....
        /*07ec*/ 	.word	0x000050c0


	//   ....[6]....
        /*07f0*/ 	.word	0x00007bc0


	//   ....[7]....
        /*07f4*/ 	.word	0x00007c40


	//   ....[8]....
        /*07f8*/ 	.word	0x00007c70


	//   ....[9]....
        /*07fc*/ 	.word	0x00007ce0


	//----- nvinfo : EIATTR_MAX_THREADS
	.align		4
.L_49:
        /*0800*/ 	.byte	0x04, 0x05
        /*0802*/ 	.short	(.L_51 - .L_50)
.L_50:
        /*0804*/ 	.word	0x00000100
        /*0808*/ 	.word	0x00000001
        /*080c*/ 	.word	0x00000001


	//----- nvinfo : EIATTR_CRS_STACK_SIZE
	.align		4
.L_51:
        /*0810*/ 	.byte	0x04, 0x1e
        /*0812*/ 	.short	(.L_53 - .L_52)
.L_52:
        /*0814*/ 	.word	0x00000000


	//----- nvinfo : EIATTR_CBANK_PARAM_SIZE
	.align		4
.L_53:
        /*0818*/ 	.byte	0x03, 0x19
        /*081a*/ 	.short	0x0800


	//----- nvinfo : EIATTR_PARAM_CBANK
	.align		4
        /*081c*/ 	.byte	0x04, 0x0a
        /*081e*/ 	.short	(.L_55 - .L_54)
	.align		4
.L_54:
        /*0820*/ 	.word	index@(.nv.constant0._ZN7cutlass13device_kernelINS_4gemm6kernel13GemmUniversalIN4cute5tupleIJiiiiEEENS1_10collective13CollectiveMmaINS1_35MainloopSm100TmaUmmaWarpSpecializedILi2ELi2ELi4ENS5_IJNS4_1CILi1EEESB_SB_EEEEENS5_IJNSA_ILi128EEENSA_ILi64EEENSA_ILi256EEEEEENS_10bfloat16_tENS5_IJlSB_lEEESI_SJ_NS4_8TiledMMAINS4_8MMA_AtomIJNS4_20SM100_MMA_F16BF16_SSISI_SI_fLi128ELi64ELNS4_4UMMA5MajorE0ELSO_0ELNSN_7ScaleInE0ELSP_0EEEEEENS4_6LayoutISC_NS5_IJNSA_ILi0EEEST_ST_EEEEENS5_IJNS4_10UnderscoreESW_SW_EEEEENS4_13SM90_TMA_LOADENS4_14ComposedLayoutINS4_7SwizzleILi3ELi4ELi3EEENS4_18smem_ptr_flag_bitsILi16EEENSS_INS5_IJNSA_ILi8EEESF_EEENS5_IJSF_SB_EEEEEEEvNS4_8identityESZ_S19_vS1A_EENS_8epilogue10collective18CollectiveEpilogueINS1C_23Sm100TmaWarpSpecializedILi3ELi2ELi32ELb1ELb0EEEJSH_NS5_IJNSS_ISE_SB_EENSS_INSA_ILi32EEESB_EEEEESI_SJ_SI_SJ_NS1C_6fusion15FusionCallbacksIS1G_NS1L_17LinearCombinationISI_fSI_fLNS_15FloatRoundStyleE2EEESH_S1K_JEEENS4_5SM1004TMEM4LOAD26SM100_TMEM_LOAD_32dp32b32xESZ_NS10_INS11_ILi2ELi4ELi3EEES14_NSS_INS5_IJS15_S1I_EEENS5_IJS1I_SB_EEEEEEENS4_39AutoVectorizingCopyWithAssumedAlignmentILi128EEENS4_14SM90_TMA_STOREES1Z_S21_S21_EEEvvEEEEvNT_6ParamsE)
        /*0824*/ 	.short	0x0380
        /*0826*/ 	.short	0x0800


	//----- nvinfo : EIATTR_SW_WAR
	.align		4
.L_55:
        /*0828*/ 	.byte	0x04, 0x36
        /*082a*/ 	.short	(.L_57 - .L_56)
.L_56:
        /*082c*/ 	.word	0x00000008
.L_57:


//--------------------- .nv.callgraph             --------------------------
	.section	.nv.callgraph,"",@"SHT_CUDA_CALLGRAPH"
	.align	4
	.sectionentsize	8
	.align		4
        /*0000*/ 	.word	0x00000000
	.align		4
        /*0004*/ 	.word	0xffffffff
	.align		4
        /*0008*/ 	.word	index@(_ZN7cutlass13device_kernelINS_4gemm6kernel13GemmUniversalIN4cute5tupleIJiiiiEEENS1_10collective13CollectiveMmaINS1_35MainloopSm100TmaUmmaWarpSpecializedILi2ELi2ELi4ENS5_IJNS4_1CILi1EEESB_SB_EEEEENS5_IJNSA_ILi128EEENSA_ILi64EEENSA_ILi256EEEEEENS_10bfloat16_tENS5_IJlSB_lEEESI_SJ_NS4_8TiledMMAINS4_8MMA_AtomIJNS4_20SM100_MMA_F16BF16_SSISI_SI_fLi128ELi64ELNS4_4UMMA5MajorE0ELSO_0ELNSN_7ScaleInE0ELSP_0EEEEEENS4_6LayoutISC_NS5_IJNSA_ILi0EEEST_ST_EEEEENS5_IJNS4_10UnderscoreESW_SW_EEEEENS4_13SM90_TMA_LOADENS4_14ComposedLayoutINS4_7SwizzleILi3ELi4ELi3EEENS4_18smem_ptr_flag_bitsILi16EEENSS_INS5_IJNSA_ILi8EEESF_EEENS5_IJSF_SB_EEEEEEEvNS4_8identityESZ_S19_vS1A_EENS_8epilogue10collective18CollectiveEpilogueINS1C_23Sm100TmaWarpSpecializedILi3ELi2ELi32ELb1ELb0EEEJSH_NS5_IJNSS_ISE_SB_EENSS_INSA_ILi32EEESB_EEEEESI_SJ_SI_SJ_NS1C_6fusion15FusionCallbacksIS1G_NS1L_17LinearCombinationISI_fSI_fLNS_15FloatRoundStyleE2EEESH_S1K_JEEENS4_5SM1004TMEM4LOAD26SM100_TMEM_LOAD_32dp32b32xESZ_NS10_INS11_ILi2ELi4ELi3EEES14_NSS_INS5_IJS15_S1I_EEENS5_IJS1I_SB_EEEEEEENS4_39AutoVectorizingCopyWithAssumedAlignmentILi128EEENS4_14SM90_TMA_STOREES1Z_S21_S21_EEEvvEEEEvNT_6ParamsE)
	.align		4
        /*000c*/ 	.word	index@(__assertfail)
	.align		4
        /*0010*/ 	.word	0x00000000
	.align		4
        /*0014*/ 	.word	0xfffffffe
	.align		4
        /*0018*/ 	.word	0x00000000
	.align		4
        /*001c*/ 	.word	0xfffffffd
	.align		4
        /*0020*/ 	.word	0x00000000
	.align		4
        /*0024*/ 	.word	0xfffffffc


//--------------------- .nv.constant4             --------------------------
	.section	.nv.constant4,"a",@progbits
	.align	8
	.align		8
.nv.constant4:
        /*0000*/ 	.dword	__assertfail
	.align		8
        /*0008*/ 	.dword	__unnamed_1
	.align		8
        /*0010*/ 	.dword	__unnamed_2
	.align		8
        /*0018*/ 	.dword	_ZN39_INTERNAL_819c8bd2_4_k_cu_e682bde1_74224cuda3std3__45__cpo5beginE
	.align		8
        /*0020*/ 	.dword	_ZN39_INTERNAL_819c8bd2_4_k_cu_e682bde1_74224cuda3std3__45__cpo3endE
	.align		8
        /*0028*/ 	.dword	_ZN39_INTERNAL_819c8bd2_4_k_cu_e682bde1_74224cuda3std3__45__cpo6cbeginE
	.align		8
        /*0030*/ 	.dword	_ZN39_INTERNAL_819c8bd2_4_k_cu_e682bde1_74224cuda3std3__45__cpo4cendE
	.align		8
        /*0038*/ 	.dword	_ZN39_INTERNAL_819c8bd2_4_k_cu_e682bde1_74224cuda3std3__441_GLOBAL__N__819c8bd2_4_k_cu_e682bde1_74226ignoreE
	.align		8
        /*0040*/ 	.dword	_ZN39_INTERNAL_819c8bd2_4_k_cu_e682bde1_74224cuda3std3__419piecewise_constructE
	.align		8
        /*0048*/ 	.dword	_ZN39_INTERNAL_819c8bd2_4_k_cu_e682bde1_74224cuda3std3__48in_placeE
	.align		8
        /*0050*/ 	.dword	_ZN39_INTERNAL_819c8bd2_4_k_cu_e682bde1_74224cuda3std6ranges3__45__cpo4swapE
	.align		8
        /*0058*/ 	.dword	_ZN39_INTERNAL_819c8bd2_4_k_cu_e682bde1_74224cuda3std6ranges3__45__cpo9iter_moveE
	.align		8
        /*0060*/ 	.dword	_ZN39_INTERNAL_819c8bd2_4_k_cu_e682bde1_74224cute7productE
	.align		8
        /*0068*/ 	.dword	_ZN39_INTERNAL_819c8bd2_4_k_cu_e682bde1_74224cute1_E
	.align		8
        /*0070*/ 	.dword	$str$25
	.align		8
        /*0078*/ 	.dword	$str$26
	.align		8
        /*0080*/ 	.dword	$str$27
	.align		8
        /*0088*/ 	.dword	$str$28


//--------------------- .text._ZN7cutlass13device_kernelINS_4gemm6kernel13GemmUniversalIN4cute5tupleIJiiiiEEENS1_10collective13CollectiveMmaINS1_35MainloopSm100TmaUmmaWarpSpecializedILi2ELi2ELi4ENS5_IJNS4_1CILi1EEESB_SB_EEEEENS5_IJNSA_ILi128EEENSA_ILi64EEENSA_ILi256EEEEEENS_10bfloat16_tENS5_IJlSB_lEEESI_SJ_NS4_8TiledMMAINS4_8MMA_AtomIJNS4_20SM100_MMA_F16BF16_SSISI_SI_fLi128ELi64ELNS4_4UMMA5MajorE0ELSO_0ELNSN_7ScaleInE0ELSP_0EEEEEENS4_6LayoutISC_NS5_IJNSA_ILi0EEEST_ST_EEEEENS5_IJNS4_10UnderscoreESW_SW_EEEEENS4_13SM90_TMA_LOADENS4_14ComposedLayoutINS4_7SwizzleILi3ELi4ELi3EEENS4_18smem_ptr_flag_bitsILi16EEENSS_INS5_IJNSA_ILi8EEESF_EEENS5_IJSF_SB_EEEEEEEvNS4_8identityESZ_S19_vS1A_EENS_8epilogue10collective18CollectiveEpilogueINS1C_23Sm100TmaWarpSpecializedILi3ELi2ELi32ELb1ELb0EEEJSH_NS5_IJNSS_ISE_SB_EENSS_INSA_ILi32EEESB_EEEEESI_SJ_SI_SJ_NS1C_6fusion15FusionCallbacksIS1G_NS1L_17LinearCombinationISI_fSI_fLNS_15FloatRoundStyleE2EEESH_S1K_JEEENS4_5SM1004TMEM4LOAD26SM100_TMEM_LOAD_32dp32b32xESZ_NS10_INS11_ILi2ELi4ELi3EEES14_NSS_INS5_IJS15_S1I_EEENS5_IJS1I_SB_EEEEEEENS4_39AutoVectorizingCopyWithAssumedAlignmentILi128EEENS4_14SM90_TMA_STOREES1Z_S21_S21_EEEvvEEEEvNT_6ParamsE --------------------------
	.section	.text._ZN7cutlass13device_kernelINS_4gemm6kernel13GemmUniversalIN4cute5tupleIJiiiiEEENS1_10collective13CollectiveMmaINS1_35MainloopSm100TmaUmmaWarpSpecializedILi2ELi2ELi4ENS5_IJNS4_1CILi1EEESB_SB_EEEEENS5_IJNSA_ILi128EEENSA_ILi64EEENSA_ILi256EEEEEENS_10bfloat16_tENS5_IJlSB_lEEESI_SJ_NS4_8TiledMMAINS4_8MMA_AtomIJNS4_20SM100_MMA_F16BF16_SSISI_SI_fLi128ELi64ELNS4_4UMMA5MajorE0ELSO_0ELNSN_7ScaleInE0ELSP_0EEEEEENS4_6LayoutISC_NS5_IJNSA_ILi0EEEST_ST_EEEEENS5_IJNS4_10UnderscoreESW_SW_EEEEENS4_13SM90_TMA_LOADENS4_14ComposedLayoutINS4_7SwizzleILi3ELi4ELi3EEENS4_18smem_ptr_flag_bitsILi16EEENSS_INS5_IJNSA_ILi8EEESF_EEENS5_IJSF_SB_EEEEEEEvNS4_8identityESZ_S19_vS1A_EENS_8epilogue10collective18CollectiveEpilogueINS1C_23Sm100TmaWarpSpecializedILi3ELi2ELi32ELb1ELb0EEEJSH_NS5_IJNSS_ISE_SB_EENSS_INSA_ILi32EEESB_EEEEESI_SJ_SI_SJ_NS1C_6fusion15FusionCallbacksIS1G_NS1L_17LinearCombinationISI_fSI_fLNS_15FloatRoundStyleE2EEESH_S1K_JEEENS4_5SM1004TMEM4LOAD26SM100_TMEM_LOAD_32dp32b32xESZ_NS10_INS11_ILi2ELi4ELi3EEES14_NSS_INS5_IJS15_S1I_EEENS5_IJS1I_SB_EEEEEEENS4_39AutoVectorizingCopyWithAssumedAlignmentILi128EEENS4_14SM90_TMA_STOREES1Z_S21_S21_EEEvvEEEEvNT_6ParamsE,"ax",@progbits
	.align	128
.text._ZN7cutlass13device_kernelINS_4gemm6kernel13GemmUniversalIN4cute5tupleIJiiiiEEENS1_10collective13CollectiveMmaINS1_35MainloopSm100TmaUmmaWarpSpecializedILi2ELi2ELi4ENS5_IJNS4_1CILi1EEESB_SB_EEEEENS5_IJNSA_ILi128EEENSA_ILi64EEENSA_ILi256EEEEEENS_10bfloat16_tENS5_IJlSB_lEEESI_SJ_NS4_8TiledMMAINS4_8MMA_AtomIJNS4_20SM100_MMA_F16BF16_SSISI_SI_fLi128ELi64ELNS4_4UMMA5MajorE0ELSO_0ELNSN_7ScaleInE0ELSP_0EEEEEENS4_6LayoutISC_NS5_IJNSA_ILi0EEEST_ST_EEEEENS5_IJNS4_10UnderscoreESW_SW_EEEEENS4_13SM90_TMA_LOADENS4_14ComposedLayoutINS4_7SwizzleILi3ELi4ELi3EEENS4_18smem_ptr_flag_bitsILi16EEENSS_INS5_IJNSA_ILi8EEESF_EEENS5_IJSF_SB_EEEEEEEvNS4_8identityESZ_S19_vS1A_EENS_8epilogue10collective18CollectiveEpilogueINS1C_23Sm100TmaWarpSpecializedILi3ELi2ELi32ELb1ELb0EEEJSH_NS5_IJNSS_ISE_SB_EENSS_INSA_ILi32EEESB_EEEEESI_SJ_SI_SJ_NS1C_6fusion15FusionCallbacksIS1G_NS1L_17LinearCombinationISI_fSI_fLNS_15FloatRoundStyleE2EEESH_S1K_JEEENS4_5SM1004TMEM4LOAD26SM100_TMEM_LOAD_32dp32b32xESZ_NS10_INS11_ILi2ELi4ELi3EEES14_NSS_INS5_IJS15_S1I_EEENS5_IJS1I_SB_EEEEEEENS4_39AutoVectorizingCopyWithAssumedAlignmentILi128EEENS4_14SM90_TMA_STOREES1Z_S21_S21_EEEvvEEEEvNT_6ParamsE:
        .type           _ZN7cutlass13device_kernelINS_4gemm6kernel13GemmUniversalIN4cute5tupleIJiiiiEEENS1_10collective13CollectiveMmaINS1_35MainloopSm100TmaUmmaWarpSpecializedILi2ELi2ELi4ENS5_IJNS4_1CILi1EEESB_SB_EEEEENS5_IJNSA_ILi128EEENSA_ILi64EEENSA_ILi256EEEEEENS_10bfloat16_tENS5_IJlSB_lEEESI_SJ_NS4_8TiledMMAINS4_8MMA_AtomIJNS4_20SM100_MMA_F16BF16_SSISI_SI_fLi128ELi64ELNS4_4UMMA5MajorE0ELSO_0ELNSN_7ScaleInE0ELSP_0EEEEEENS4_6LayoutISC_NS5_IJNSA_ILi0EEEST_ST_EEEEENS5_IJNS4_10UnderscoreESW_SW_EEEEENS4_13SM90_TMA_LOADENS4_14ComposedLayoutINS4_7SwizzleILi3ELi4ELi3EEENS4_18smem_ptr_flag_bitsILi16EEENSS_INS5_IJNSA_ILi8EEESF_EEENS5_IJSF_SB_EEEEEEEvNS4_8identityESZ_S19_vS1A_EENS_8epilogue10collective18CollectiveEpilogueINS1C_23Sm100TmaWarpSpecializedILi3ELi2ELi32ELb1ELb0EEEJSH_NS5_IJNSS_ISE_SB_EENSS_INSA_ILi32EEESB_EEEEESI_SJ_SI_SJ_NS1C_6fusion15FusionCallbacksIS1G_NS1L_17LinearCombinationISI_fSI_fLNS_15FloatRoundStyleE2EEESH_S1K_JEEENS4_5SM1004TMEM4LOAD26SM100_TMEM_LOAD_32dp32b32xESZ_NS10_INS11_ILi2ELi4ELi3EEES14_NSS_INS5_IJS15_S1I_EEENS5_IJS1I_SB_EEEEEEENS4_39AutoVectorizingCopyWithAssumedAlignmentILi128EEENS4_14SM90_TMA_STOREES1Z_S21_S21_EEEvvEEEEvNT_6ParamsE,@function
        .size           _ZN7cutlass13device_kernelINS_4gemm6kernel13GemmUniversalIN4cute5tupleIJiiiiEEENS1_10collective13CollectiveMmaINS1_35MainloopSm100TmaUmmaWarpSpecializedILi2ELi2ELi4ENS5_IJNS4_1CILi1EEESB_SB_EEEEENS5_IJNSA_ILi128EEENSA_ILi64EEENSA_ILi256EEEEEENS_10bfloat16_tENS5_IJlSB_lEEESI_SJ_NS4_8TiledMMAINS4_8MMA_AtomIJNS4_20SM100_MMA_F16BF16_SSISI_SI_fLi128ELi64ELNS4_4UMMA5MajorE0ELSO_0ELNSN_7ScaleInE0ELSP_0EEEEEENS4_6LayoutISC_NS5_IJNSA_ILi0EEEST_ST_EEEEENS5_IJNS4_10UnderscoreESW_SW_EEEEENS4_13SM90_TMA_LOADENS4_14ComposedLayoutINS4_7SwizzleILi3ELi4ELi3EEENS4_18smem_ptr_flag_bitsILi16EEENSS_INS5_IJNSA_ILi8EEESF_EEENS5_IJSF_SB_EEEEEEEvNS4_8identityESZ_S19_vS1A_EENS_8epilogue10collective18CollectiveEpilogueINS1C_23Sm100TmaWarpSpecializedILi3ELi2ELi32ELb1ELb0EEEJSH_NS5_IJNSS_ISE_SB_EENSS_INSA_ILi32EEESB_EEEEESI_SJ_SI_SJ_NS1C_6fusion15FusionCallbacksIS1G_NS1L_17LinearCombinationISI_fSI_fLNS_15FloatRoundStyleE2EEESH_S1K_JEEENS4_5SM1004TMEM4LOAD26SM100_TMEM_LOAD_32dp32b32xESZ_NS10_INS11_ILi2ELi4ELi3EEES14_NSS_INS5_IJS15_S1I_EEENS5_IJS1I_SB_EEEEEEENS4_39AutoVectorizingCopyWithAssumedAlignmentILi128EEENS4_14SM90_TMA_STOREES1Z_S21_S21_EEEvvEEEEvNT_6ParamsE,(.L_x_152 - _ZN7cutlass13device_kernelINS_4gemm6kernel13GemmUniversalIN4cute5tupleIJiiiiEEENS1_10collective13CollectiveMmaINS1_35MainloopSm100TmaUmmaWarpSpecializedILi2ELi2ELi4ENS5_IJNS4_1CILi1EEESB_SB_EEEEENS5_IJNSA_ILi128EEENSA_ILi64EEENSA_ILi256EEEEEENS_10bfloat16_tENS5_IJlSB_lEEESI_SJ_NS4_8TiledMMAINS4_8MMA_AtomIJNS4_20SM100_MMA_F16BF16_SSISI_SI_fLi128ELi64ELNS4_4UMMA5MajorE0ELSO_0ELNSN_7ScaleInE0ELSP_0EEEEEENS4_6LayoutISC_NS5_IJNSA_ILi0EEEST_ST_EEEEENS5_IJNS4_10UnderscoreESW_SW_EEEEENS4_13SM90_TMA_LOADENS4_14ComposedLayoutINS4_7SwizzleILi3ELi4ELi3EEENS4_18smem_ptr_flag_bitsILi16EEENSS_INS5_IJNSA_ILi8EEESF_EEENS5_IJSF_SB_EEEEEEEvNS4_8identityESZ_S19_vS1A_EENS_8epilogue10collective18CollectiveEpilogueINS1C_23Sm100TmaWarpSpecializedILi3ELi2ELi32ELb1ELb0EEEJSH_NS5_IJNSS_ISE_SB_EENSS_INSA_ILi32EEESB_EEEEESI_SJ_SI_SJ_NS1C_6fusion15FusionCallbacksIS1G_NS1L_17LinearCombinationISI_fSI_fLNS_15FloatRoundStyleE2EEESH_S1K_JEEENS4_5SM1004TMEM4LOAD26SM100_TMEM_LOAD_32dp32b32xESZ_NS10_INS11_ILi2ELi4ELi3EEES14_NSS_INS5_IJS15_S1I_EEENS5_IJS1I_SB_EEEEEEENS4_39AutoVectorizingCopyWithAssumedAlignmentILi128EEENS4_14SM90_TMA_STOREES1Z_S21_S21_EEEvvEEEEvNT_6ParamsE)
        .other          _ZN7cutlass13device_kernelINS_4gemm6kernel13GemmUniversalIN4cute5tupleIJiiiiEEENS1_10collective13CollectiveMmaINS1_35MainloopSm100TmaUmmaWarpSpecializedILi2ELi2ELi4ENS5_IJNS4_1CILi1EEESB_SB_EEEEENS5_IJNSA_ILi128EEENSA_ILi64EEENSA_ILi256EEEEEENS_10bfloat16_tENS5_IJlSB_lEEESI_SJ_NS4_8TiledMMAINS4_8MMA_AtomIJNS4_20SM100_MMA_F16BF16_SSISI_SI_fLi128ELi64ELNS4_4UMMA5MajorE0ELSO_0ELNSN_7ScaleInE0ELSP_0EEEEEENS4_6LayoutISC_NS5_IJNSA_ILi0EEEST_ST_EEEEENS5_IJNS4_10UnderscoreESW_SW_EEEEENS4_13SM90_TMA_LOADENS4_14ComposedLayoutINS4_7SwizzleILi3ELi4ELi3EEENS4_18smem_ptr_flag_bitsILi16EEENSS_INS5_IJNSA_ILi8EEESF_EEENS5_IJSF_SB_EEEEEEEvNS4_8identityESZ_S19_vS1A_EENS_8epilogue10collective18CollectiveEpilogueINS1C_23Sm100TmaWarpSpecializedILi3ELi2ELi32ELb1ELb0EEEJSH_NS5_IJNSS_ISE_SB_EENSS_INSA_ILi32EEESB_EEEEESI_SJ_SI_SJ_NS1C_6fusion15FusionCallbacksIS1G_NS1L_17LinearCombinationISI_fSI_fLNS_15FloatRoundStyleE2EEESH_S1K_JEEENS4_5SM1004TMEM4LOAD26SM100_TMEM_LOAD_32dp32b32xESZ_NS10_INS11_ILi2ELi4ELi3EEES14_NSS_INS5_IJS15_S1I_EEENS5_IJS1I_SB_EEEEEEENS4_39AutoVectorizingCopyWithAssumedAlignmentILi128EEENS4_14SM90_TMA_STOREES1Z_S21_S21_EEEvvEEEEvNT_6ParamsE,@"STO_CUDA_ENTRY STV_DEFAULT"
_ZN7cutlass13device_kernelINS_4gemm6kernel13GemmUniversalIN4cute5tupleIJiiiiEEENS1_10collective13CollectiveMmaINS1_35MainloopSm100TmaUmmaWarpSpecializedILi2ELi2ELi4ENS5_IJNS4_1CILi1EEESB_SB_EEEEENS5_IJNSA_ILi128EEENSA_ILi64EEENSA_ILi256EEEEEENS_10bfloat16_tENS5_IJlSB_lEEESI_SJ_NS4_8TiledMMAINS4_8MMA_AtomIJNS4_20SM100_MMA_F16BF16_SSISI_SI_fLi128ELi64ELNS4_4UMMA5MajorE0ELSO_0ELNSN_7ScaleInE0ELSP_0EEEEEENS4_6LayoutISC_NS5_IJNSA_ILi0EEEST_ST_EEEEENS5_IJNS4_10UnderscoreESW_SW_EEEEENS4_13SM90_TMA_LOADENS4_14ComposedLayoutINS4_7SwizzleILi3ELi4ELi3EEENS4_18smem_ptr_flag_bitsILi16EEENSS_INS5_IJNSA_ILi8EEESF_EEENS5_IJSF_SB_EEEEEEEvNS4_8identityESZ_S19_vS1A_EENS_8epilogue10collective18CollectiveEpilogueINS1C_23Sm100TmaWarpSpecializedILi3ELi2ELi32ELb1ELb0EEEJSH_NS5_IJNSS_ISE_SB_EENSS_INSA_ILi32EEESB_EEEEESI_SJ_SI_SJ_NS1C_6fusion15FusionCallbacksIS1G_NS1L_17LinearCombinationISI_fSI_fLNS_15FloatRoundStyleE2EEESH_S1K_JEEENS4_5SM1004TMEM4LOAD26SM100_TMEM_LOAD_32dp32b32xESZ_NS10_INS11_ILi2ELi4ELi3EEES14_NSS_INS5_IJS15_S1I_EEENS5_IJS1I_SB_EEEEEEENS4_39AutoVectorizingCopyWithAssumedAlignmentILi128EEENS4_14SM90_TMA_STOREES1Z_S21_S21_EEEvvEEEEvNT_6ParamsE:
[----:B------:R-:W1:Y:S01]  /*0000*/  LDC R1, c[0x0][0x37c] ;  /* 0x0000df00ff017b82 */ /* 0x000e620000000800 */
[----:B------:R-:W2:Y:S01]  /*0010*/  S2R R93, SR_TID.X ;  /* 0x00000000005d7919 */ /* 0x000ea20000002100 */
[----:B------:R-:W3:Y:S01]  /*0020*/  LDCU.64 UR8, c[0x0][0x890] ;  /* 0x00011200ff0877ac */ /* 0x000ee20008000a00 */
[----:B------:R-:W-:Y:S02]  /*0030*/  PRMT R88, RZ, 0x7610, R88 ;  /* 0x00007610ff587816 */ /* 0x000fe40000000058 */
[----:B------:R-:W-:Y:S01]  /*0040*/  ELECT P5, URZ, PT ;  /* 0x0000000000ff782f */ /* 0x000fe200038a0000 */
[----:B------:R-:W4:Y:S01]  /*0050*/  LDCU.64 UR56, c[0x0][0x358] ;  /* 0x00006b00ff3877ac */ /* 0x000f220008000a00 */
[----:B---3--:R-:W-:-:S04]  /*0060*/  UISETP.NE.U32.AND UP0, UPT, UR8, URZ, UPT ;  /* 0x000000ff0800728c */ /* 0x008fc8000bf05070 */
[----:B------:R-:W-:Y:S01]  /*0070*/  UISETP.NE.AND.EX UP0, UPT, UR9, URZ, UPT, UP0 ;  /* 0x000000ff0900728c */ /* 0x000fe2000bf05300 */
[----:B--2---:R-:W-:-:S05]  /*0080*/  SHF.R.U32.HI R92, RZ, 0x5, R93 ;  /* 0x00000005ff5c7819 */ /* 0x004fca000001165d */
[----:B------:R-:W2:Y:S02]  /*0090*/  SHFL.IDX PT, R0, R92, RZ, 0x1f ;  /* 0x00001fff5c007589 */ /* 0x000ea400000e0000 */
[----:B--2---:R-:W-:Y:S01]  /*00a0*/  R2UR UR10, R0 ;  /* 0x00000000000a72ca */ /* 0x004fe200000e0000 */
[----:B-1--4-:R-:W-:-:S14]  /*00b0*/  BRA.U UP0, `(.L_x_0) ;  /* 0x00000001002c7547 */ /* 0x012fdc000b800000 */
[----:B------:R-:W1:Y:S02]  /*00c0*/  LDCU.64 UR4, c[0x0][0x888] ;  /* 0x00011100ff0477ac */ /* 0x000e640008000a00 */
[----:B-1----:R-:W-:-:S04]  /*00d0*/  UISETP.NE.U32.AND UP0, UPT, UR4, URZ, UPT ;  /* 0x000000ff0400728c */ /* 0x002fc8000bf05070 */
[----:B------:R-:W-:-:S09]  /*00e0*/  UISETP.NE.AND.EX UP0, UPT, UR5, URZ, UPT, UP0 ;  /* 0x000000ff0500728c */ /* 0x000fd2000bf05300 */
[----:B------:R-:W-:Y:S05]  /*00f0*/  BRA.U !UP0, `(.L_x_1) ;  /* 0x0000000108107547 */ /* 0x000fea000b800000 */
[----:B------:R-:W1:Y:S02]  /*0100*/  LDC.64 R2, c[0x0][0x888] ;  /* 0x00022200ff027b82 */ /* 0x000e640000000a00 */
[----:B-1----:R1:W5:Y:S01]  /*0110*/  LDG.E R49, desc[UR56][R2.64] ;  /* 0x0000003802317981 */ /* 0x002362000c1e1900 */
[----:B------:R-:W-:Y:S01]  /*0120*/  HFMA2 R88, -RZ, RZ, 0, 5.9604644775390625e-08 ;  /* 0x00000001ff587431 */ /* 0x000fe200000001ff */
[----:B------:R-:W-:Y:S05]  /*0130*/  BRA `(.L_x_0) ;  /* 0x00000000000c7947 */ /* 0x000fea0003800000 */
.L_x_1:
[----:B------:R-:W1:Y:S01]  /*0140*/  LDCU UR4, c[0x0][0x880] ;  /* 0x00011000ff0477ac */ /* 0x000e620008000800 */
[----:B------:R-:W-:Y:S01]  /*0150*/  HFMA2 R88, -RZ, RZ, 0, 5.9604644775390625e-08 ;  /* 0x00000001ff587431 */ /* 0x000fe200000001ff */
[----:B-1----:R-:W-:-:S07]  /*0160*/  MOV R49, UR4 ;  /* 0x0000000400317c02 */ /* 0x002fce0008000f00 */
.L_x_0:
[----:B------:R-:W2:Y:S02]  /*0170*/  LDCU.64 UR4, c[0x0][0x8b0] ;  /* 0x00011600ff0477ac */ /* 0x000ea40008000a00 */
[----:B--2---:R-:W-:-:S04]  /*0180*/  UISETP.NE.U32.AND UP0, UPT, UR4, URZ, UPT ;  /* 0x000000ff0400728c */ /* 0x004fc8000bf05070 */
[----:B------:R-:W-:-:S09]  /*0190*/  UISETP.NE.AND.EX UP0, UPT, UR5, URZ, UPT, UP0 ;  /* 0x000000ff0500728c */ /* 0x000fd2000bf05300 */
[----:B------:R-:W-:Y:S05]  /*01a0*/  BRA.U UP0, `(.L_x_2) ;  /* 0x0000000100247547 */ /* 0x000fea000b800000 */
[----:B------:R-:W2:Y:S02]  /*01b0*/  LDCU.64 UR4, c[0x0][0x8a8] ;  /* 0x00011500ff0477ac */ /* 0x000ea40008000a00 */
[----:B--2---:R-:W-:-:S04]  /*01c0*/  UISETP.NE.U32.AND UP0, UPT, UR4, URZ, UPT ;  /* 0x000000ff0400728c */ /* 0x004fc8000bf05070 */
[----:B------:R-:W-:-:S09]  /*01d0*/  UISETP.NE.AND.EX UP0, UPT, UR5, URZ, UPT, UP0 ;  /* 0x000000ff0500728c */ /* 0x000fd2000bf05300 */
[----:B------:R-:W-:Y:S05]  /*01e0*/  BRA.U !UP0, `(.L_x_3) ;  /* 0x00000001080c7547 */ /* 0x000fea000b800000 */
[----:B-1----:R-:W1:Y:S02]  /*01f0*/  LDC.64 R2, c[0x0][0x8a8] ;  /* 0x00022a00ff027b82 */ /* 0x002e640000000a00 */
[----:B-1----:R2:W5:Y:S01]  /*0200*/  LDG.E R47, desc[UR56][R2.64] ;  /* 0x00000038022f7981 */ /* 0x002562000c1e1900 */
[----:B------:R-:W-:Y:S05]  /*0210*/  BRA `(.L_x_2) ;  /* 0x0000000000087947 */ /* 0x000fea0003800000 */
.L_x_3:
[----:B------:R-:W2:Y:S02]  /*0220*/  LDCU UR4, c[0x0][0x8a0] ;  /* 0x00011400ff0477ac */ /* 0x000ea40008000800 */
[----:B--2---:R-:W-:Y:S02]  /*0230*/  MOV R47, UR4 ;  /* 0x00000004002f7c02 */ /* 0x004fe40008000f00 */
.L_x_2:
[----:B------:R-:W-:Y:S01]  /*0240*/  IMAD.U32 R0, RZ, RZ, UR10 ;  /* 0x0000000aff007e24 */ /* 0x000fe2000f8e00ff */
[----:B------:R-:W-:Y:S04]  /*0250*/  BSSY.RECONVERGENT B0, `(.L_x_4) ;  /* 0x000000c000007945 */ /* 0x000fe80003800200 */
[C---:B------:R-:W-:Y:S02]  /*0260*/  ISETP.NE.OR P1, PT, R0.reuse, 0x1, !P5 ;  /* 0x000000010000780c */ /* 0x040fe40006f25670 */
[----:B------:R-:W-:-:S11]  /*0270*/  ISETP.NE.OR P0, PT, R0, 0x3, !P5 ;  /* 0x000000030000780c */ /* 0x000fd60006f05670 */
[----:B------:R-:W-:Y:S05]  /*0280*/  @P1 BRA `(.L_x_5) ;  /* 0x0000000000201947 */ /* 0x000fea0003800000 */
[----:B------:R-:W3:Y:S02]  /*0290*/  LDCU.64 UR4, c[0x0][0x348] ;  /* 0x00006900ff0477ac */ /* 0x000ee40008000a00 */
[----:B---3--:R-:W-:Y:S02]  /*02a0*/  UIADD3 UR6, UP1, UPT, UR4, 0x80, URZ ;  /* 0x0000008004067890 */ /* 0x008fe4000ff3e0ff */
[----:B------:R-:W-:Y:S02]  /*02b0*/  UIADD3 UR4, UP0, UPT, UR4, 0x180, URZ ;  /* 0x0000018004047890 */ /* 0x000fe4000ff1e0ff */
[----:B------:R-:W-:Y:S02]  /*02c0*/  UIADD3.X UR7, UPT, UPT, URZ, UR5, URZ, UP1, !UPT ;  /* 0x00000005ff077290 */ /* 0x000fe40008ffe4ff */
[----:B------:R-:W-:-:S07]  /*02d0*/  UIADD3.X UR5, UPT, UPT, URZ, UR5, URZ, UP0, !UPT ;  /* 0x00000005ff057290 */ /* 0x000fce00087fe4ff */
[----:B------:R3:W-:Y:S02]  /*02e0*/  UTMACCTL.PF [UR6] ;  /* 0x00000000060079b9 */ /* 0x0007e40008040000 */
[----:B------:R3:W-:Y:S02]  /*02f0*/  UTMACCTL.PF [UR4] ;  /* 0x00000000040079b9 */ /* 0x0007e40008040000 */
[----:B---3--:R-:W-:Y:S01]  /*0300*/  NOP ;  /* 0x0000000000007918 */ /* 0x008fe20000000000 */
.L_x_5:
[----:B------:R-:W-:Y:S05]  /*0310*/  BSYNC.RECONVERGENT B0 ;  /* 0x0000000000007941 */ /* 0x000fea0003800200 */
.L_x_4:
[----:B------:R-:W-:Y:S04]  /*0320*/  BSSY.RECONVERGENT B0, `(.L_x_6) ;  /* 0x000000a000007945 */ /* 0x000fe80003800200 */
        /* <DEDUP_REMOVED lines=9> */
.L_x_7:
[----:B------:R-:W-:Y:S05]  /*03c0*/  BSYNC.RECONVERGENT B0 ;  /* 0x0000000000007941 */ /* 0x000fea0003800200 */
.L_x_6:
[----:B------:R-:W3:Y:S01]  /*03d0*/  LDCU.64 UR4, c[0x0][0x888] ;  /* 0x00011100ff0477ac */ /* 0x000ee20008000a00 */
[----:B------:R-:W-:Y:S02]  /*03e0*/  UISETP.EQ.U32.AND UP1, UPT, UR8, URZ, UPT ;  /* 0x000000ff0800728c */ /* 0x000fe4000bf22070 */
[----:B------:R-:W-:Y:S02]  /*03f0*/  UPLOP3.LUT UP2, UPT, UPT, UPT, UPT, 0x80, 0x8 ;  /* 0x000000000008789c */ /* 0x000fe40003f4f070 */
[----:B---3--:R-:W-:-:S04]  /*0400*/  UISETP.NE.U32.AND UP0, UPT, UR4, URZ, UPT ;  /* 0x000000ff0400728c */ /* 0x008fc8000bf05070 */
[----:B------:R-:W-:-:S04]  /*0410*/  UISETP.NE.AND.EX UP0, UPT, UR5, URZ, UPT, UP0 ;  /* 0x000000ff0500728c */ /* 0x000fc8000bf05300 */
[----:B------:R-:W-:-:S04]  /*0420*/  UISETP.EQ.OR.EX UP3, UPT, UR9, URZ, !UP0, UP1 ;  /* 0x000000ff0900728c */ /* 0x000fc8000c762710 */
[----:B------:R-:W-:-:S05]  /*0430*/  UP2UR UR52, UPR, URZ, 0x8 ;  /* 0x00000008ff347883 */ /* 0x000fca0008000000 */
[----:B------:R-:W-:Y:S07]  /*0440*/  BRA.U !UP3, `(.L_x_8) ;  /* 0x000000010b207547 */ /* 0x000fee000b800000 */
[----:B------:R-:W-:Y:S01]  /*0450*/  UISETP.NE.U32.AND UP2, UPT, UR8, URZ, UPT ;  /* 0x000000ff0800728c */ /* 0x000fe2000bf45070 */
[----:B-----5:R-:W-:Y:S01]  /*0460*/  FSETP.NEU.AND P0, PT, R49, RZ, PT ;  /* 0x000000ff3100720b */ /* 0x020fe20003f0d000 */
[----:B------:R-:W-:Y:S02]  /*0470*/  USEL UR4, URZ, 0xffffffff, UP0 ;  /* 0xffffffffff047887 */ /* 0x000fe40008000000 */
[----:B------:R-:W-:-:S10]  /*0480*/  UISETP.NE.AND.EX UP2, UPT, UR9, URZ, UPT, UP2 ;  /* 0x000000ff0900728c */ /* 0x000fd4000bf45320 */
[----:B------:R-:W-:Y:S01]  /*0490*/  VOTEU.ANY UP1, P0 ;  /* 0x0000000000ff7886 */ /* 0x000fe20000020100 */
[----:B------:R-:W-:-:S04]  /*04a0*/  @!UP2 USEL UR4, URZ, 0xffffffff, UP1 ;  /* 0xffffffffff04a887 */ /* 0x000fc80008800000 */
[----:B------:R-:W-:-:S04]  /*04b0*/  ULOP3.LUT UR4, UR4, 0x1, URZ, 0xc0, !UPT ;  /* 0x0000000104047892 */ /* 0x000fc8000f8ec0ff */
[----:B------:R-:W-:-:S11]  /*04c0*/  UISETP.NE.U32.AND UP2, UPT, UR4, 0x1, UPT ;  /* 0x000000010400788c */ /* 0x000fd6000bf45070 */
.L_x_8:
[----:B-12---:R-:W1:Y:S01]  /*04d0*/  SHFL.IDX PT, R2, R92, RZ, 0x1f ;  /* 0x00001fff5c027589 */ /* 0x006e6200000e0000 */
[----:B------:R-:W-:-:S04]  /*04e0*/  UISETP.NE.AND UP1, UPT, UR10, 0x2, UPT ;  /* 0x000000020a00788c */ /* 0x000fc8000bf25270 */
[----:B------:R-:W-:Y:S01]  /*04f0*/  USEL UR20, URZ, 0x1, UP1 ;  /* 0x00000001ff147887 */ /* 0x000fe20008800000 */
[----:B-1----:R-:W-:-:S13]  /*0500*/  ISETP.NE.AND P0, PT, R2, RZ, PT ;  /* 0x000000ff0200720c */ /* 0x002fda0003f05270 */
[----:B------:R-:W-:Y:S05]  /*0510*/  @P0 BRA `(.L_x_9) ;  /* 0x0000000000380947 */ /* 0x000fea0003800000 */
[----:B------:R-:W1:Y:S01]  /*0520*/  S2UR UR4, SR_CgaCtaId ;  /* 0x00000000000479c3 */ /* 0x000e620000008800 */
[----:B------:R-:W-:Y:S01]  /*0530*/  UMOV UR5, 0x400 ;  /* 0x0000040000057882 */ /* 0x000fe20000000000 */
[----:B------:R-:W-:Y:S01]  /*0540*/  UMOV UR6, 0x1 ;  /* 0x0000000100067882 */ /* 0x000fe20000000000 */
[----:B------:R-:W-:Y:S01]  /*0550*/  ELECT P0, URZ, PT ;  /* 0x0000000000ff782f */ /* 0x000fe20003800000 */
[----:B------:R-:W-:-:S04]  /*0560*/  UIADD3 UR6, UPT, UPT, -UR6, 0x100000, URZ ;  /* 0x0010000006067890 */ /* 0x000fc8000fffe1ff */
[----:B------:R-:W-:Y:S02]  /*0570*/  USHF.L.U32 UR7, UR6, 0xb, URZ ;  /* 0x0000000b06077899 */ /* 0x000fe400080006ff */
[----:B------:R-:W-:Y:S02]  /*0580*/  USHF.L.U32 UR6, UR6, 0x1, URZ ;  /* 0x0000000106067899 */ /* 0x000fe400080006ff */
[----:B-1----:R-:W-:Y:S01]  /*0590*/  ULEA UR4, UR4, UR5, 0x18 ;  /* 0x0000000504047291 */ /* 0x002fe2000f8ec0ff */
[----:B------:R-:W1:Y:S11]  /*05a0*/  FENCE.VIEW.ASYNC.S ;  /* 0x00000000000073c6 */ /* 0x000e760000000000 */
[----:B-1----:R1:W2:Y:S01]  /*05b0*/  SYNCS.EXCH.64 URZ, [UR4], UR6 ;  /* 0x0000000604ff75b2 */ /* 0x0022a20008000100 */
[----:B------:R1:W3:Y:S01]  /*05c0*/  SYNCS.EXCH.64 URZ, [UR4+0x10], UR6 ;  /* 0x0000100604ff75b2 */ /* 0x0002e20008000100 */
[----:B------:R1:W4:Y:S01]  /*05d0*/  SYNCS.EXCH.64 URZ, [UR4+0x8], UR6 ;  /* 0x0000080604ff75b2 */ /* 0x0003220008000100 */
[----:B------:R1:W1:Y:S01]  /*05e0*/  SYNCS.EXCH.64 URZ, [UR4+0x18], UR6 ;  /* 0x0000180604ff75b2 */ /* 0x0002620008000100 */
[----:B------:R-:W-:Y:S01]  /*05f0*/  NOP ;  /* 0x0000000000007918 */ /* 0x000fe20000000000 */
.L_x_9:
[----:B------:R-:W2:Y:S01]  /*0600*/  SHFL.IDX PT, R2, R92, RZ, 0x1f ;  /* 0x00001fff5c027589 */ /* 0x000ea200000e0000 */
[----:B------:R-:W-:Y:S01]  /*0610*/  NOP ;  /* 0x0000000000007918 */ /* 0x000fe20000000000 */
[----:B--2---:R-:W-:-:S13]  /*0620*/  ISETP.NE.AND P0, PT, R2, 0x1, PT ;  /* 0x000000010200780c */ /* 0x004fda0003f05270 */
[----:B------:R-:W-:Y:S05]  /*0630*/  @P0 BRA `(.L_x_10) ;  /* 0x0000000000500947 */ /* 0x000fea0003800000 */
[----:B-1----:R-:W1:Y:S01]  /*0640*/  S2UR UR4, SR_CgaCtaId ;  /* 0x00000000000479c3 */ /* 0x002e620000008800 */
[----:B------:R-:W-:Y:S01]  /*0650*/  UMOV UR5, 0x400 ;  /* 0x0000040000057882 */ /* 0x000fe20000000000 */
[----:B------:R-:W-:Y:S01]  /*0660*/  UMOV UR8, 0x20 ;  /* 0x0000002000087882 */ /* 0x000fe20000000000 */
[----:B------:R-:W-:Y:S01]  /*0670*/  UMOV UR6, 0x80 ;  /* 0x0000008000067882 */ /* 0x000fe20000000000 */
[----:B------:R-:W-:-:S04]  /*0680*/  UIADD3 UR8, UPT, UPT, -UR8, 0x100000, URZ ;  /* 0x0010000008087890 */ /* 0x000fc8000fffe1ff */
[----:B------:R-:W-:Y:S02]  /*0690*/  USHF.L.U32 UR9, UR8, 0xb, URZ ;  /* 0x0000000b08097899 */ /* 0x000fe400080006ff */
[----:B------:R-:W-:Y:S02]  /*06a0*/  USHF.L.U32 UR8, UR8, 0x1, URZ ;  /* 0x0000000108087899 */ /* 0x000fe400080006ff */
[----:B------:R-:W-:-:S04]  /*06b0*/  UIADD3 UR6, UPT, UPT, -UR6, 0x100000, URZ ;  /* 0x0010000006067890 */ /* 0x000fc8000fffe1ff */
[----:B------:R-:W-:Y:S02]  /*06c0*/  USHF.L.U32 UR7, UR6, 0xb, URZ ;  /* 0x0000000b06077899 */ /* 0x000fe400080006ff */
[----:B------:R-:W-:Y:S01]  /*06d0*/  USHF.L.U32 UR6, UR6, 0x1, URZ ;  /* 0x0000000106067899 */ /* 0x000fe200080006ff */
[----:B------:R-:W-:Y:S01]  /*06e0*/  ELECT P0, URZ, PT ;  /* 0x0000000000ff782f */ /* 0x000fe20003800000 */
[----:B-1----:R-:W-:Y:S01]  /*06f0*/  ULEA UR4, UR4, UR5, 0x18 ;  /* 0x0000000504047291 */ /* 0x002fe2000f8ec0ff */
[----:B------:R-:W1:Y:S11]  /*0700*/  FENCE.VIEW.ASYNC.S ;  /* 0x00000000000073c6 */ /* 0x000e760000000000 */
[----:B-1----:R2:W1:Y:S01]  /*0710*/  SYNCS.EXCH.64 URZ, [UR4+0x20], UR8 ;  /* 0x0000200804ff75b2 */ /* 0x0024620008000100 */
[----:B------:R2:W1:Y:S01]  /*0720*/  SYNCS.EXCH.64 URZ, [UR4+0x38], UR6 ;  /* 0x0000380604ff75b2 */ /* 0x0004620008000100 */
[----:B------:R2:W1:Y:S01]  /*0730*/  SYNCS.EXCH.64 URZ, [UR4+0x28], UR8 ;  /* 0x0000280804ff75b2 */ /* 0x0004620008000100 */
[----:B------:R2:W1:Y:S01]  /*0740*/  SYNCS.EXCH.64 URZ, [UR4+0x40], UR6 ;  /* 0x0000400604ff75b2 */ /* 0x0004620008000100 */
[----:B------:R2:W1:Y:S01]  /*0750*/  SYNCS.EXCH.64 URZ, [UR4+0x30], UR8 ;  /* 0x0000300804ff75b2 */ /* 0x0004620008000100 */
[----:B------:R2:W1:Y:S02]  /*0760*/  SYNCS.EXCH.64 URZ, [UR4+0x48], UR6 ;  /* 0x0000480604ff75b2 */ /* 0x0004640008000100 */
[----:B--2---:R-:W-:Y:S01]  /*0770*/  NOP ;  /* 0x0000000000007918 */ /* 0x004fe20000000000 */
.L_x_10:
[----:B------:R-:W2:Y:S01]  /*0780*/  SHFL.IDX PT, R2, R92, RZ, 0x1f ;  /* 0x00001fff5c027589 */ /* 0x000ea200000e0000 */
[----:B------:R-:W-:Y:S01]  /*0790*/  NOP ;  /* 0x0000000000007918 */ /* 0x000fe20000000000 */
[----:B--2---:R-:W-:-:S13]  /*07a0*/  ISETP.NE.AND P0, PT, R2, 0x3, PT ;  /* 0x000000030200780c */ /* 0x004fda0003f05270 */
[----:B------:R-:W-:Y:S05]  /*07b0*/  @P0 BRA `(.L_x_11) ;  /* 0x0000000000300947 */ /* 0x000fea0003800000 */
[----:B-1----:R-:W1:Y:S01]  /*07c0*/  S2UR UR6, SR_CgaCtaId ;  /* 0x00000000000679c3 */ /* 0x002e620000008800 */
[----:B------:R-:W-:Y:S01]  /*07d0*/  UMOV UR4, 0x400 ;  /* 0x0000040000047882 */ /* 0x000fe20000000000 */
[----:B------:R-:W-:Y:S01]  /*07e0*/  UMOV UR5, 0x20 ;  /* 0x0000002000057882 */ /* 0x000fe20000000000 */
[----:B------:R-:W-:Y:S01]  /*07f0*/  ELECT P0, URZ, PT ;  /* 0x0000000000ff782f */ /* 0x000fe20003800000 */
[----:B-1----:R-:W-:Y:S02]  /*0800*/  ULEA UR6, UR6, UR4, 0x18 ;  /* 0x0000000406067291 */ /* 0x002fe4000f8ec0ff */
[----:B------:R-:W-:-:S04]  /*0810*/  UIADD3 UR4, UPT, UPT, -UR5, 0x100000, URZ ;  /* 0x0010000005047890 */ /* 0x000fc8000fffe1ff */
[----:B------:R-:W-:Y:S02]  /*0820*/  USHF.L.U32 UR5, UR4, 0xb, URZ ;  /* 0x0000000b04057899 */ /* 0x000fe400080006ff */
[----:B------:R-:W-:Y:S01]  /*0830*/  USHF.L.U32 UR4, UR4, 0x1, URZ ;  /* 0x0000000104047899 */ /* 0x000fe200080006ff */
[----:B------:R-:W1:Y:S11]  /*0840*/  FENCE.VIEW.ASYNC.S ;  /* 0x00000000000073c6 */ /* 0x000e760000000000 */
[----:B-1----:R2:W1:Y:S01]  /*0850*/  SYNCS.EXCH.64 URZ, [UR6+0x50], UR4 ;  /* 0x0000500406ff75b2 */ /* 0x0024620008000100 */
[----:B------:R2:W1:Y:S02]  /*0860*/  SYNCS.EXCH.64 URZ, [UR6+0x58], UR4 ;  /* 0x0000580406ff75b2 */ /* 0x0004640008000100 */
[----:B--2---:R-:W-:Y:S01]  /*0870*/  NOP ;  /* 0x0000000000007918 */ /* 0x004fe20000000000 */
.L_x_11:
[----:B------:R-:W2:Y:S01]  /*0880*/  SHFL.IDX PT, R2, R92, RZ, 0x1f ;  /* 0x00001fff5c027589 */ /* 0x000ea200000e0000 */
[----:B------:R-:W-:Y:S01]  /*0890*/  NOP ;  /* 0x0000000000007918 */ /* 0x000fe20000000000 */
[----:B--2---:R-:W-:-:S13]  /*08a0*/  ISETP.NE.AND P0, PT, R2, 0x4, PT ;  /* 0x000000040200780c */ /* 0x004fda0003f05270 */
[----:B------:R-:W-:Y:S05]  /*08b0*/  @P0 BRA `(.L_x_12) ;  /* 0x00000000004c0947 */ /* 0x000fea0003800000 */
[----:B-1----:R-:W1:Y:S01]  /*08c0*/  S2UR UR6, SR_CgaCtaId ;  /* 0x00000000000679c3 */ /* 0x002e620000008800 */
[----:B------:R-:W-:Y:S01]  /*08d0*/  UMOV UR4, 0x100 ;  /* 0x0000010000047882 */ /* 0x000fe20000000000 */
[----:B------:R-:W-:Y:S01]  /*08e0*/  UMOV UR5, 0x400 ;  /* 0x0000040000057882 */ /* 0x000fe20000000000 */
[----:B------:R-:W-:Y:S01]  /*08f0*/  USEL UR4, UR4, 0xe0, UP2 ;  /* 0x000000e004047887 */ /* 0x000fe20009000000 */
[----:B------:R-:W-:Y:S01]  /*0900*/  UMOV UR8, 0x1 ;  /* 0x0000000100087882 */ /* 0x000fe20000000000 */
[----:B------:R-:W-:Y:S01]  /*0910*/  ELECT P0, URZ, PT ;  /* 0x0000000000ff782f */ /* 0x000fe20003800000 */
[----:B------:R-:W-:-:S04]  /*0920*/  UIADD3 UR8, UPT, UPT, -UR8, 0x100000, URZ ;  /* 0x0010000008087890 */ /* 0x000fc8000fffe1ff */
[----:B------:R-:W-:Y:S02]  /*0930*/  USHF.L.U32 UR9, UR8, 0xb, URZ ;  /* 0x0000000b08097899 */ /* 0x000fe400080006ff */
[----:B------:R-:W-:Y:S02]  /*0940*/  USHF.L.U32 UR8, UR8, 0x1, URZ ;  /* 0x0000000108087899 */ /* 0x000fe400080006ff */
[----:B-1----:R-:W-:Y:S02]  /*0950*/  ULEA UR6, UR6, UR5, 0x18 ;  /* 0x0000000506067291 */ /* 0x002fe4000f8ec0ff */
[----:B------:R-:W-:-:S04]  /*0960*/  UIADD3 UR4, UPT, UPT, -UR4, 0x100000, URZ ;  /* 0x0010000004047890 */ /* 0x000fc8000fffe1ff */
[----:B------:R-:W-:Y:S02]  /*0970*/  USHF.L.U32 UR5, UR4, 0xb, URZ ;  /* 0x0000000b04057899 */ /* 0x000fe400080006ff */
[----:B------:R-:W-:Y:S01]  /*0980*/  USHF.L.U32 UR4, UR4, 0x1, URZ ;  /* 0x0000000104047899 */ /* 0x000fe200080006ff */
[----:B------:R-:W1:Y:S03]  /*0990*/  FENCE.VIEW.ASYNC.S ;  /* 0x00000000000073c6 */ /* 0x000e660000000000 */
[----:B-1----:R2:W1:Y:S08]  /*09a0*/  SYNCS.EXCH.64 URZ, [UR6+0x60], UR8 ;  /* 0x0000600806ff75b2 */ /* 0x0024700008000100 */
[----:B------:R2:W1:Y:S01]  /*09b0*/  SYNCS.EXCH.64 URZ, [UR6+0x70], UR4 ;  /* 0x0000700406ff75b2 */ /* 0x0004620008000100 */
[----:B------:R2:W1:Y:S01]  /*09c0*/  SYNCS.EXCH.64 URZ, [UR6+0x68], UR8 ;  /* 0x0000680806ff75b2 */ /* 0x0004620008000100 */
[----:B------:R2:W1:Y:S02]  /*09d0*/  SYNCS.EXCH.64 URZ, [UR6+0x78], UR4 ;  /* 0x0000780406ff75b2 */ /* 0x0004640008000100 */
[----:B--2---:R-:W-:Y:S01]  /*09e0*/  NOP ;  /* 0x0000000000007918 */ /* 0x004fe20000000000 */
.L_x_12:
        /* <DEDUP_REMOVED lines=22> */
[----:B------:R2:W1:Y:S01]  /*0b50*/  SYNCS.EXCH.64 URZ, [UR4+0xb0], UR6 ;  /* 0x0000b00604ff75b2 */ /* 0x0004620008000100 */
[----:B------:R2:W1:Y:S01]  /*0b60*/  SYNCS.EXCH.64 URZ, [UR4+0x98], UR8 ;  /* 0x0000980804ff75b2 */ /* 0x0004620008000100 */
[----:B------:R2:W1:Y:S02]  /*0b70*/  SYNCS.EXCH.64 URZ, [UR4+0xb8], UR6 ;  /* 0x0000b80604ff75b2 */ /* 0x0004640008000100 */
[----:B--2---:R-:W-:Y:S01]  /*0b80*/  NOP ;  /* 0x0000000000007918 */ /* 0x004fe20000000000 */
.L_x_13:
        /* <DEDUP_REMOVED lines=13> */
[----:B-1----:R2:W1:Y:S01]  /*0c60*/  SYNCS.EXCH.64 URZ, [UR4+0xc0], UR6 ;  /* 0x0000c00604ff75b2 */ /* 0x0024620008000100 */
[----:B------:R2:W1:Y:S01]  /*0c70*/  SYNCS.EXCH.64 URZ, [UR4+0xd0], UR6 ;  /* 0x0000d00604ff75b2 */ /* 0x0004620008000100 */
[----:B------:R2:W1:Y:S01]  /*0c80*/  SYNCS.EXCH.64 URZ, [UR4+0xc8], UR6 ;  /* 0x0000c80604ff75b2 */ /* 0x0004620008000100 */
[----:B------:R2:W1:Y:S02]  /*0c90*/  SYNCS.EXCH.64 URZ, [UR4+0xd8], UR6 ;  /* 0x0000d80604ff75b2 */ /* 0x0004640008000100 */
[----:B--2---:R-:W-:Y:S01]  /*0ca0*/  NOP ;  /* 0x0000000000007918 */ /* 0x004fe20000000000 */
.L_x_14:
[----:B------:R-:W2:Y:S01]  /*0cb0*/  S2UR UR5, SR_CTAID.X ;  /* 0x00000000000579c3 */ /* 0x000ea20000002500 */
[----:B------:R-:W-:-:S05]  /*0cc0*/  CS2R.32 R87, SR_CgaSize ;  /* 0x0000000000577805 */ /* 0x000fca0000008a00 */
[----:B------:R-:W-:-:S05]  /*0cd0*/  IMAD R87, R87, -0xa0, RZ ;  /* 0xffffff6057577824 */ /* 0x000fca00078e02ff */
[----:B-1----:R-:W-:-:S14]  /*0ce0*/  R2UR UR7, R87 ;  /* 0x00000000570772ca */ /* 0x002fdc00000e0000 */
[----:B------:R-:W1:Y:S01]  /*0cf0*/  LDCU UR7, c[0x0][UR7+0x2b0] ;  /* 0x00005600070777ac */ /* 0x000e620008000800 */
[----:B------:R-:W-:Y:S01]  /*0d00*/  NOP ;  /* 0x0000000000007918 */ /* 0x000fe20000000000 */
[----:B------:R-:W-:-:S05]  /*0d10*/  CS2R.32 R87, SR_CgaSize ;  /* 0x0000000000577805 */ /* 0x000fca0000008a00 */
[----:B------:R-:W-:-:S05]  /*0d20*/  IMAD R87, R87, -0xa0, RZ ;  /* 0xffffff6057577824 */ /* 0x000fca00078e02ff */
[----:B------:R-:W-:-:S14]  /*0d30*/  R2UR UR6, R87 ;  /* 0x00000000570672ca */ /* 0x000fdc00000e0000 */
[----:B------:R-:W3:Y:S01]  /*0d40*/  LDCU UR6, c[0x0][UR6+0x2b4] ;  /* 0x00005680060677ac */ /* 0x000ee20008000800 */
[----:B------:R-:W4:Y:S08]  /*0d50*/  S2UR UR4, SR_CTAID.Y ;  /* 0x00000000000479c3 */ /* 0x000f300000002600 */
[----:B------:R-:W3:Y:S01]  /*0d60*/  LDC R10, c[0x0][0xb24] ;  /* 0x0002c900ff0a7b82 */ /* 0x000ee20000000800 */
[----:B--2---:R-:W-:-:S02]  /*0d70*/  I2FP.F32.U32 R87, UR5 ;  /* 0x0000000500577c45 */ /* 0x004fc40008201000 */
[----:B------:R-:W-:-:S05]  /*0d80*/  CS2R.32 R3, SR_CgaSize ;  /* 0x0000000000037805 */ /* 0x000fca0000008a00 */
[----:B------:R-:W-:-:S06]  /*0d90*/  IMAD R3, R3, -0xa0, RZ ;  /* 0xffffff6003037824 */ /* 0x000fcc00078e02ff */
[----:B------:R-:W2:Y:S01]  /*0da0*/  LDC R3, c[0x0][R3+0x2a0] ;  /* 0x0000a80003037b82 */ /* 0x000ea20000000800 */
[----:B------:R-:W-:Y:S01]  /*0db0*/  MOV R15, UR5 ;  /* 0x00000005000f7c02 */ /* 0x000fe20008000f00 */
[----:B-1----:R-:W-:Y:S01]  /*0dc0*/  FMUL R87, R87, UR7 ;  /* 0x0000000757577c20 */ /* 0x002fe20008400000 */
[----:B----4-:R-:W-:Y:S02]  /*0dd0*/  I2FP.F32.U32 R86, UR4 ;  /* 0x0000000400567c45 */ /* 0x010fe40008201000 */
[----:B------:R-:W-:-:S05]  /*0de0*/  CS2R.32 R2, SR_CgaSize ;  /* 0x0000000000027805 */ /* 0x000fca0000008a00 */
[----:B------:R-:W-:-:S06]  /*0df0*/  IMAD R2, R2, -0xa0, RZ ;  /* 0xffffff6002027824 */ /* 0x000fcc00078e02ff */
[----:B------:R-:W1:Y:S01]  /*0e00*/  LDC R2, c[0x0][R2+0x2a4] ;  /* 0x0000a90002027b82 */ /* 0x000e620000000800 */
[----:B------:R-:W-:Y:S01]  /*0e10*/  MOV R14, UR4 ;  /* 0x00000004000e7c02 */ /* 0x000fe20008000f00 */
[----:B------:R-:W4:Y:S01]  /*0e20*/  F2I.U32.TRUNC.NTZ R87, R87 ;  /* 0x0000005700577305 */ /* 0x000f22000020f000 */
[----:B---3--:R-:W-:-:S05]  /*0e30*/  FMUL R86, R86, UR6 ;  /* 0x0000000656567c20 */ /* 0x008fca0008400000 */
[----:B------:R-:W-:Y:S01]  /*0e40*/  BAR.SYNC.DEFER_BLOCKING 0x0 ;  /* 0x0000000000007b1d */ /* 0x000fe20000010000 */
[----:B------:R-:W-:-:S05]  /*0e50*/  ISETP.GE.AND P0, PT, R10, 0x1, PT ;  /* 0x000000010a00780c */ /* 0x000fca0003f06270 */
[----:B------:R-:W3:Y:S02]  /*0e60*/  F2I.U32.TRUNC.NTZ R86, R86 ;  /* 0x0000005600567305 */ /* 0x000ee4000020f000 */
[----:B------:R-:W1:Y:S01]  /*0e70*/  S2UR UR60, SR_CTAID.Z ;  /* 0x00000000003c79c3 */ /* 0x000e620000002700 */
[----:B----4-:R-:W-:-:S05]  /*0e80*/  IADD3 R87, PT, PT, -R87, RZ, RZ ;  /* 0x000000ff57577210 */ /* 0x010fca0007ffe1ff */
[----:B--2---:R-:W-:Y:S01]  /*0e90*/  IMAD R87, R3, R87, UR5 ;  /* 0x0000000503577e24 */ /* 0x004fe2000f8e0257 */
[----:B---3--:R-:W-:-:S05]  /*0ea0*/  IADD3 R86, PT, PT, -R86, RZ, RZ ;  /* 0x000000ff56567210 */ /* 0x008fca0007ffe1ff */
[----:B-1----:R-:W-:Y:S01]  /*0eb0*/  IMAD R86, R2, R86, UR4 ;  /* 0x0000000402567e24 */ /* 0x002fe2000f8e0256 */
[----:B------:R-:W-:Y:S06]  /*0ec0*/  @!P0 BRA `(.L_x_15) ;  /* 0x0000000000b88947 */ /* 0x000fec0003800000 */
[----:B------:R-:W1:Y:S01]  /*0ed0*/  LDC.64 R4, c[0x0][0xb18] ;  /* 0x0002c600ff047b82 */ /* 0x000e620000000a00 */
[----:B------:R-:W-:-:S07]  /*0ee0*/  ISETP.NE.AND P0, PT, R10, 0x1, PT ;  /* 0x000000010a00780c */ /* 0x000fce0003f05270 */
[----:B------:R-:W2:Y:S08]  /*0ef0*/  LDC R9, c[0x0][0xb0c] ;  /* 0x0002c300ff097b82 */ /* 0x000eb00000000800 */
[----:B------:R-:W3:Y:S08]  /*0f00*/  LDC R12, c[0x0][0x370] ;  /* 0x0000dc00ff0c7b82 */ /* 0x000ef00000000800 */
[----:B------:R-:W4:Y:S01]  /*0f10*/  LDC R11, c[0x0][0x374] ;  /* 0x0000dd00ff0b7b82 */ /* 0x000f220000000800 */
[----:B-1----:R-:W-:-:S07]  /*0f20*/  ISETP.NE.AND P1, PT, R4, 0x1, PT ;  /* 0x000000010400780c */ /* 0x002fce0003f25270 */
[----:B------:R-:W3:Y:S01]  /*0f30*/  LDC.64 R6, c[0x0][0xb10] ;  /* 0x0002c400ff067b82 */ /* 0x000ee20000000a00 */
[----:B--2---:R-:W-:-:S07]  /*0f40*/  ISETP.NE.AND P2, PT, R9, 0x1, PT ;  /* 0x000000010900780c */ /* 0x004fce0003f45270 */
[----:B------:R-:W1:Y:S08]  /*0f50*/  LDC R8, c[0x0][0xb20] ;  /* 0x0002c800ff087b82 */ /* 0x000e700000000800 */
[----:B------:R-:W2:Y:S01]  /*0f60*/  LDC.64 R2, c[0x0][0xb28] ;  /* 0x0002ca00ff027b82 */ /* 0x000ea20000000a00 */
[----:B----4-:R-:W-:-:S04]  /*0f70*/  IMAD.HI.U32 R13, R11, R5, RZ ;  /* 0x000000050b0d7227 */ /* 0x010fc800078e00ff */
[----:B------:R-:W-:-:S04]  /*0f80*/  IMAD.HI.U32 R5, R14, R5, RZ ;  /* 0x000000050e057227 */ /* 0x000fc800078e00ff */
[----:B---3--:R-:W-:-:S05]  /*0f90*/  IMAD.HI.U32 R16, R12, R6, RZ ;  /* 0x000000060c107227 */ /* 0x008fca00078e00ff */
[-C--:B------:R-:W-:Y:S01]  /*0fa0*/  @P2 SHF.R.U32.HI R12, RZ, R7.reuse, R16 ;  /* 0x00000007ff0c2219 */ /* 0x080fe20000011610 */
[----:B------:R-:W-:Y:S01]  /*0fb0*/  IMAD.HI.U32 R16, R15, R6, RZ ;  /* 0x000000060f107227 */ /* 0x000fe200078e00ff */
[-C--:B-1----:R-:W-:Y:S02]  /*0fc0*/  @P1 SHF.R.U32.HI R11, RZ, R8.reuse, R13 ;  /* 0x00000008ff0b1219 */ /* 0x082fe4000001160d */
[----:B------:R-:W-:Y:S02]  /*0fd0*/  SHF.R.U32.HI R5, RZ, R8, R5 ;  /* 0x00000008ff057219 */ /* 0x000fe40000011605 */
[----:B------:R-:W-:Y:S02]  /*0fe0*/  SHF.R.U32.HI R16, RZ, R7, R16 ;  /* 0x00000007ff107219 */ /* 0x000fe40000011610 */
[----:B------:R-:W-:Y:S01]  /*0ff0*/  SEL R5, R14, R5, !P1 ;  /* 0x000000050e057207 */ /* 0x000fe20004800000 */
[----:B--2---:R-:W-:Y:S01]  /*1000*/  IMAD.HI.U32 R13, R11, R2, RZ ;  /* 0x000000020b0d7227 */ /* 0x004fe200078e00ff */
[----:B------:R-:W-:-:S03]  /*1010*/  SEL R16, R15, R16, !P2 ;  /* 0x000000100f107207 */ /* 0x000fc60005000000 */
[----:B------:R-:W-:Y:S01]  /*1020*/  IMAD.HI.U32 R6, R12, R2, RZ ;  /* 0x000000020c067227 */ /* 0x000fe200078e00ff */
[----:B------:R-:W-:-:S04]  /*1030*/  @P0 SHF.R.U32.HI R11, RZ, R3, R13 ;  /* 0x00000003ff0b0219 */ /* 0x000fc8000001160d */
[----:B------:R-:W-:Y:S01]  /*1040*/  @P0 SHF.R.U32.HI R12, RZ, R3, R6 ;  /* 0x00000003ff0c0219 */ /* 0x000fe20000011606 */
[----:B------:R-:W-:-:S04]  /*1050*/  IMAD R11, R11, R10, RZ ;  /* 0x0000000a0b0b7224 */ /* 0x000fc800078e02ff */
[----:B------:R-:W-:Y:S01]  /*1060*/  IMAD R6, R12, R10, RZ ;  /* 0x0000000a0c067224 */ /* 0x000fe200078e02ff */
[----:B------:R-:W-:-:S04]  /*1070*/  ISETP.GE.AND P1, PT, R5, R11, PT ;  /* 0x0000000b0500720c */ /* 0x000fc80003f26270 */
[----:B------:R-:W-:Y:S01]  /*1080*/  ISETP.GE.OR P1, PT, R16, R6, P1 ;  /* 0x000000061000720c */ /* 0x000fe20000f26670 */
[----:B------:R-:W-:-:S05]  /*1090*/  IMAD.HI.U32 R6, R5, R2, RZ ;  /* 0x0000000205067227 */ /* 0x000fca00078e00ff */
[----:B------:R-:W-:-:S04]  /*10a0*/  SHF.R.U32.HI R6, RZ, R3, R6 ;  /* 0x00000003ff067219 */ /* 0x000fc80000011606 */
[----:B------:R-:W-:-:S03]  /*10b0*/  SEL R6, R5, R6, !P0 ;  /* 0x0000000605067207 */ /* 0x000fc60004000000 */
[----:B------:R-:W-:Y:S01]  /*10c0*/  @!P1 IMAD.HI.U32 R7, R16, R2, RZ ;  /* 0x0000000210079227 */ /* 0x000fe200078e00ff */
[----:B------:R-:W-:-:S04]  /*10d0*/  IADD3 R2, PT, PT, -R6, RZ, RZ ;  /* 0x000000ff06027210 */ /* 0x000fc80007ffe1ff */
[----:B------:R-:W-:Y:S01]  /*10e0*/  @!P1 SHF.R.U32.HI R3, RZ, R3, R7 ;  /* 0x00000003ff039219 */ /* 0x000fe20000011607 */
[----:B------:R-:W-:Y:S01]  /*10f0*/  IMAD R2, R10, R2, R5 ;  /* 0x000000020a027224 */ /* 0x000fe200078e0205 */
[----:B------:R-:W-:Y:S02]  /*1100*/  IADD3 R7, PT, PT, -R5, RZ, RZ ;  /* 0x000000ff05077210 */ /* 0x000fe40007ffe1ff */
[----:B------:R-:W-:-:S03]  /*1110*/  @!P1 SEL R3, R16, R3, !P0 ;  /* 0x0000000310039207 */ /* 0x000fc60004000000 */
[----:B------:R-:W-:Y:S02]  /*1120*/  IMAD R7, R4, R7, R14 ;  /* 0x0000000704077224 */ /* 0x000fe400078e020e */
[--C-:B------:R-:W-:Y:S02]  /*1130*/  @!P1 IMAD.IADD R6, R6, 0x1, -R3.reuse ;  /* 0x0000000106069824 */ /* 0x100fe400078e0a03 */
[----:B------:R-:W-:Y:S01]  /*1140*/  @!P1 IMAD R3, R2, R12, R3 ;  /* 0x0000000c02039224 */ /* 0x000fe200078e0203 */
[----:B------:R-:W-:Y:S01]  /*1150*/  IADD3 R2, PT, PT, -R16, RZ, RZ ;  /* 0x000000ff10027210 */ /* 0x000fe20007ffe1ff */
[----:B------:R-:W-:Y:S02]  /*1160*/  @!P1 IMAD R5, R6, R10, R16 ;  /* 0x0000000a06059224 */ /* 0x000fe400078e0210 */
[----:B------:R-:W-:Y:S02]  /*1170*/  @!P1 IMAD.MOV.U32 R16, RZ, RZ, R3 ;  /* 0x000000ffff109224 */ /* 0x000fe400078e0003 */
[----:B------:R-:W-:-:S02]  /*1180*/  IMAD R2, R9, R2, R15 ;  /* 0x0000000209027224 */ /* 0x000fc400078e020f */
[----:B------:R-:W-:Y:S02]  /*1190*/  IMAD R14, R5, R4, R7 ;  /* 0x00000004050e7224 */ /* 0x000fe400078e0207 */
[----:B------:R-:W-:Y:S02]  /*11a0*/  IMAD R15, R16, R9, R2 ;  /* 0x00000009100f7224 */ /* 0x000fe400078e0202 */
.L_x_15:
[----:B------:R-:W1:Y:S01]  /*11b0*/  LDCU UR4, c[0x0][0xb30] ;  /* 0x00016600ff0477ac */ /* 0x000e620008000800 */
[----:B------:R-:W2:Y:S08]  /*11c0*/  S2UR UR53, SR_CgaCtaId ;  /* 0x00000000003579c3 */ /* 0x000eb00000008800 */
[----:B------:R-:W3:Y:S01]  /*11d0*/  LDC R40, c[0x0][0xb24] ;  /* 0x0002c900ff287b82 */ /* 0x000ee20000000800 */
[----:B-1----:R-:W-:-:S09]  /*11e0*/  UISETP.NE.AND UP1, UPT, UR4, 0x1, UPT ;  /* 0x000000010400788c */ /* 0x002fd2000bf25270 */
[----:B--2---:R-:W-:Y:S05]  /*11f0*/  BRA.U UP1, `(.L_x_16) ;  /* 0x0000000101407547 */ /* 0x004fea000b800000 */
[----:B------:R-:W1:Y:S08]  /*1200*/  LDC.64 R4, c[0x0][0xb10] ;  /* 0x0002c400ff047b82 */ /* 0x000e700000000a00 */
[----:B------:R-:W2:Y:S08]  /*1210*/  LDC.64 R2, c[0x0][0xb18] ;  /* 0x0002c600ff027b82 */ /* 0x000eb00000000a00 */
[----:B------:R-:W4:Y:S08]  /*1220*/  LDC R6, c[0x0][0xb20] ;  /* 0x0002c800ff067b82 */ /* 0x000f300000000800 */
[----:B------:R-:W3:Y:S01]  /*1230*/  LDC R7, c[0x0][0xb0c] ;  /* 0x0002c300ff077b82 */ /* 0x000ee20000000800 */
[----:B-1----:R-:W-:-:S05]  /*1240*/  IMAD.HI.U32 R4, R15, R4, RZ ;  /* 0x000000040f047227 */ /* 0x002fca00078e00ff */
[----:B------:R-:W-:Y:S01]  /*1250*/  SHF.R.U32.HI R4, RZ, R5, R4 ;  /* 0x00000005ff047219 */ /* 0x000fe20000011604 */
[----:B--2---:R-:W-:Y:S01]  /*1260*/  IMAD.HI.U32 R3, R14, R3, RZ ;  /* 0x000000030e037227 */ /* 0x004fe200078e00ff */
[----:B------:R-:W-:-:S04]  /*1270*/  ISETP.NE.AND P0, PT, R2, 0x1, PT ;  /* 0x000000010200780c */ /* 0x000fc80003f05270 */
[----:B----4-:R-:W-:-:S04]  /*1280*/  SHF.R.U32.HI R3, RZ, R6, R3 ;  /* 0x00000006ff037219 */ /* 0x010fc80000011603 */
[----:B------:R-:W-:Y:S02]  /*1290*/  SEL R3, R14, R3, !P0 ;  /* 0x000000030e037207 */ /* 0x000fe40004000000 */
[----:B---3--:R-:W-:-:S04]  /*12a0*/  ISETP.NE.AND P1, PT, R7, 0x1, PT ;  /* 0x000000010700780c */ /* 0x008fc80003f25270 */
[----:B------:R-:W-:-:S05]  /*12b0*/  SEL R4, R15, R4, !P1 ;  /* 0x000000040f047207 */ /* 0x000fca0004800000 */
[----:B------:R-:W-:Y:S02]  /*12c0*/  IMAD.IADD R5, R3, 0x1, -R4 ;  /* 0x0000000103057824 */ /* 0x000fe400078e0a04 */
[----:B------:R-:W-:Y:S02]  /*12d0*/  IMAD.IADD R3, R4, 0x1, -R3 ;  /* 0x0000000104037824 */ /* 0x000fe400078e0a03 */
[----:B------:R-:W-:Y:S02]  /*12e0*/  IMAD R15, R5, R7, R15 ;  /* 0x00000007050f7224 */ /* 0x000fe400078e020f */
[----:B------:R-:W-:-:S07]  /*12f0*/  IMAD R14, R3, R2, R14 ;  /* 0x00000002030e7224 */ /* 0x000fce00078e020e */
.L_x_16:
[----:B------:R-:W-:Y:S01]  /*1300*/  BAR.SYNC.DEFER_BLOCKING 0x0 ;  /* 0x0000000000007b1d */ /* 0x000fe20000010000 */
[----:B------:R-:W-:Y:S01]  /*1310*/  UISETP.NE.AND UP1, UPT, UR10, 0x2, UPT ;  /* 0x000000020a00788c */ /* 0x000fe2000bf25270 */
[----:B------:R-:W-:Y:S02]  /*1320*/  ISETP.NE.OR P5, PT, R0, 0x2, !P5 ;  /* 0x000000020000780c */ /* 0x000fe40006fa5670 */
[----:B------:R-:W-:-:S06]  /*1330*/  LOP3.LUT R2, R93, 0x1f, RZ, 0xc0, !PT ;  /* 0x0000001f5d027812 */ /* 0x000fcc00078ec0ff */
[----:B------:R-:W-:Y:S05]  /*1340*/  BRA.U UP1, `(.L_x_17) ;  /* 0x00000015013c7547 */ /* 0x000fea000b800000 */
[----:B------:R-:W1:Y:S01]  /*1350*/  LDCU UR6, c[0x0][0x38c] ;  /* 0x00007180ff0677ac */ /* 0x000e620008000800 */
[----:B------:R-:W2:Y:S01]  /*1360*/  LDC R8, c[0x0][0x370] ;  /* 0x0000dc00ff087b82 */ /* 0x000ea20000000800 */
[----:B------:R-:W-:Y:S01]  /*1370*/  PLOP3.LUT P1, PT, PT, PT, UP2, 0x80, 0x8 ;  /* 0x000000000008781c */ /* 0x000fe20003f2f028 */
[----:B------:R-:W-:Y:S01]  /*1380*/  IMAD.MOV.U32 R17, RZ, RZ, 0x1 ;  /* 0x00000001ff117424 */ /* 0x000fe200078e00ff */
[----:B------:R-:W-:Y:S01]  /*1390*/  ISETP.EQ.OR P4, PT, R2, RZ, P5 ;  /* 0x000000ff0200720c */ /* 0x000fe20002f82670 */
[----:B------:R-:W-:Y:S01]  /*13a0*/  IMAD.MOV.U32 R16, RZ, RZ, RZ ;  /* 0x000000ffff107224 */ /* 0x000fe200078e00ff */
[----:B------:R-:W-:Y:S02]  /*13b0*/  PLOP3.LUT P1, PT, P1, PT, PT, 0x8, 0x80 ;  /* 0x000000000080781c */ /* 0x000fe40000f2e170 */
[----:B------:R-:W-:Y:S01]  /*13c0*/  CS2R R12, SRZ ;  /* 0x00000000000c7805 */ /* 0x000fe2000001ff00 */
[----:B------:R-:W-:Y:S01]  /*13d0*/  IMAD.MOV.U32 R11, RZ, RZ, 0x1 ;  /* 0x00000001ff0b7424 */ /* 0x000fe200078e00ff */
[----:B------:R-:W4:Y:S01]  /*13e0*/  LDC R0, c[0x0][0x374] ;  /* 0x0000dd00ff007b82 */ /* 0x000f220000000800 */
[----:B------:R-:W2:Y:S01]  /*13f0*/  LDCU.64 UR38, c[0x0][0x348] ;  /* 0x00006900ff2677ac */ /* 0x000ea20008000a00 */
[----:B------:R-:W-:Y:S01]  /*1400*/  UMOV UR23, URZ ;  /* 0x000000ff00177c82 */ /* 0x000fe20008000000 */
[----:B-1----:R-:W-:-:S02]  /*1410*/  UIADD3 UR5, UPT, UPT, UR6, 0xff, URZ ;  /* 0x000000ff06057890 */ /* 0x002fc4000fffe0ff */
[----:B------:R-:W-:Y:S02]  /*1420*/  UIADD3 UR47, UPT, UPT, UR6, 0x1fe, URZ ;  /* 0x000001fe062f7890 */ /* 0x000fe4000fffe0ff */
[----:B------:R-:W-:-:S04]  /*1430*/  USHF.R.S32.HI UR4, URZ, 0x1f, UR5 ;  /* 0x0000001fff047899 */ /* 0x000fc80008011405 */
[----:B------:R-:W-:-:S04]  /*1440*/  ULEA.HI UR4, UR4, UR5, URZ, 0x8 ;  /* 0x0000000504047291 */ /* 0x000fc8000f8f40ff */
[----:B------:R-:W-:Y:S02]  /*1450*/  USHF.R.S32.HI UR45, URZ, 0x8, UR4 ;  /* 0x00000008ff2d7899 */ /* 0x000fe40008011404 */
[----:B------:R-:W-:Y:S02]  /*1460*/  UIADD3 UR4, UPT, UPT, UR6, -0x1, URZ ;  /* 0xffffffff06047890 */ /* 0x000fe4000fffe0ff */
[----:B------:R-:W-:Y:S02]  /*1470*/  UISETP.LT.U32.AND UP0, UPT, UR45, 0x2, UPT ;  /* 0x000000022d00788c */ /* 0x000fe4000bf01070 */
[----:B------:R-:W-:Y:S02]  /*1480*/  UISETP.GE.U32.AND UP1, UPT, UR4, -0x1ff, UPT ;  /* 0xfffffe010400788c */ /* 0x000fe4000bf26070 */
[----:B------:R-:W-:-:S04]  /*1490*/  USEL UR37, UR45, 0x2, UP0 ;  /* 0x000000022d257887 */ /* 0x000fc80008000000 */
[----:B------:R-:W-:Y:S02]  /*14a0*/  UIADD3 UR29, UPT, UPT, UR37, -0x1, URZ ;  /* 0xffffffff251d7890 */ /* 0x000fe4000fffe0ff */
[----:B------:R-:W-:-:S03]  /*14b0*/  UIADD3 UR46, UPT, UPT, UR45, -UR37, URZ ;  /* 0x800000252d2e7290 */ /* 0x000fc6000fffe0ff */
[----:B------:R-:W-:-:S04]  /*14c0*/  @UP1 UIADD3 UR29, UPT, UPT, UR37, URZ, URZ ;  /* 0x000000ff251d1290 */ /* 0x000fc8000fffe0ff */
[----:B--2---:R-:W-:-:S12]  /*14d0*/  UIADD3 UR29, UPT, UPT, UR29, 0x1, URZ ;  /* 0x000000011d1d7890 */ /* 0x004fd8000fffe0ff */
.L_x_39:
[----:B------:R-:W-:Y:S01]  /*14e0*/  UISETP.NE.AND UP0, UPT, UR53, URZ, UPT ;  /* 0x000000ff3500728c */ /* 0x000fe2000bf05270 */
[----:B------:R-:W1:Y:S08]  /*14f0*/  S2UR UR53, SR_CgaCtaId ;  /* 0x00000000003579c3 */ /* 0x000e700000008800 */
[----:B------:R-:W-:Y:S05]  /*1500*/  BRA.U UP0, `(.L_x_18) ;  /* 0x0000000100347547 */ /* 0x000fea000b800000 */
[----:B------:R-:W2:Y:S01]  /*1510*/  S2R R2, SR_CgaCtaId ;  /* 0x0000000000027919 */ /* 0x000ea20000008800 */
[----:B------:R-:W-:-:S04]  /*1520*/  MOV R3, 0x400 ;  /* 0x0000040000037802 */ /* 0x000fc80000000f00 */
[----:B--2---:R-:W-:Y:S02]  /*1530*/  LEA R2, R2, R3, 0x18 ;  /* 0x0000000302027211 */ /* 0x004fe400078ec0ff */
[----:B------:R-:W-:-:S03]  /*1540*/  SHF.L.U32 R3, R11, 0x1f, RZ ;  /* 0x0000001f0b037819 */ /* 0x000fc600000006ff */
[----:B------:R-:W-:-:S04]  /*1550*/  IMAD R2, R12, 0x8, R2 ;  /* 0x000000080c027824 */ /* 0x000fc800078e0202 */
[----:B------:R-:W2:Y:S02]  /*1560*/  SYNCS.PHASECHK.TRANS64.TRYWAIT P0, [R2+URZ+0xd0], R3 ;  /* 0x0000d003020075a7 */ /* 0x000ea400080011ff */
[----:B--2---:R-:W-:Y:S05]  /*1570*/  @!P0 BRA `(.L_x_19) ;  /* 0x0000006400dc8947 */ /* 0x004fea0003800000 */
.L_x_117:
[----:B------:R-:W-:Y:S01]  /*1580*/  VIADD R12, R12, 0x1 ;  /* 0x000000010c0c7836 */ /* 0x000fe20000000000 */
[----:B------:R2:W-:Y:S04]  /*1590*/  SYNCS.ARRIVE.TRANS64.A1T0 RZ, [R2+URZ+0xc0], RZ ;  /* 0x0000c0ff02ff79a7 */ /* 0x0005e800081000ff */
[----:B------:R-:W-:-:S04]  /*15a0*/  ISETP.NE.AND P0, PT, R12, 0x2, PT ;  /* 0x000000020c00780c */ /* 0x000fc80003f05270 */
[----:B------:R-:W-:Y:S02]  /*15b0*/  SEL R12, R12, RZ, P0 ;  /* 0x000000ff0c0c7207 */ /* 0x000fe40000000000 */
[----:B--2---:R-:W-:-:S04]  /*15c0*/  SEL R2, RZ, 0x1, P0 ;  /* 0x00000001ff027807 */ /* 0x004fc80000000000 */
[----:B------:R-:W-:-:S07]  /*15d0*/  LOP3.LUT R11, R11, R2, RZ, 0x3c, !PT ;  /* 0x000000020b0b7212 */ /* 0x000fce00078e3cff */
.L_x_18:
[----:B------:R-:W-:Y:S01]  /*15e0*/  UMOV UR13, 0x400 ;  /* 0x00000400000d7882 */ /* 0x000fe20000000000 */
[----:B------:R-:W-:Y:S01]  /*15f0*/  SHF.L.U32 R2, R17, 0x1f, RZ ;  /* 0x0000001f11027819 */ /* 0x000fe200000006ff */
[----:B-1----:R-:W-:Y:S01]  /*1600*/  ULEA UR13, UR53, UR13, 0x18 ;  /* 0x0000000d350d7291 */ /* 0x002fe2000f8ec0ff */
[----:B------:R-:W-:Y:S01]  /*1610*/  R2UR UR59, R15 ;  /* 0x000000000f3b72ca */ /* 0x000fe200000e0000 */
[----:B------:R-:W-:Y:S01]  /*1620*/  UISETP.GE.U32.AND UP0, UPT, UR47, 0x1ff, UPT ;  /* 0x000001ff2f00788c */ /* 0x000fe2000bf06070 */
[----:B------:R-:W-:Y:S01]  /*1630*/  R2UR UR27, R14 ;  /* 0x000000000e1b72ca */ /* 0x000fe200000e0000 */
[----:B------:R-:W-:Y:S01]  /*1640*/  ULEA UR4, UR23, UR13, 0x3 ;  /* 0x0000000d17047291 */ /* 0x000fe2000f8e18ff */
[----:B------:R-:W-:-:S08]  /*1650*/  UMOV UR21, URZ ;  /* 0x000000ff00157c82 */ /* 0x000fd00008000000 */
[----:B------:R1:W2:Y:S01]  /*1660*/  SYNCS.PHASECHK.TRANS64.TRYWAIT P2, [UR4+0x10], R2 ;  /* 0x00001002ff0075a7 */ /* 0x0002a20008041104 */
[----:B------:R-:W-:Y:S02]  /*1670*/  USHF.L.U32 UR59, UR59, 0x7, URZ ;  /* 0x000000073b3b7899 */ /* 0x000fe400080006ff */
[----:B------:R-:W-:Y:S01]  /*1680*/  USHF.L.U32 UR27, UR27, 0x6, URZ ;  /* 0x000000061b1b7899 */ /* 0x000fe200080006ff */
[----:B------:R-:W-:Y:S11]  /*1690*/  BRA.U !UP0, `(.L_x_20) ;  /* 0x0000000508407547 */ /* 0x000ff6000b800000 */
[----:B------:R-:W-:Y:S01]  /*16a0*/  UMOV UR22, URZ ;  /* 0x000000ff00167c82 */ /* 0x000fe20008000000 */
[----:B------:R-:W-:-:S05]  /*16b0*/  UMOV UR6, UR23 ;  /* 0x0000001700067c82 */ /* 0x000fca0008000000 */
.L_x_27:
[----:B------:R-:W-:Y:S01]  /*16c0*/  ULEA UR57, UR6, UR13, 0x3 ;  /* 0x0000000d06397291 */ /* 0x000fe2000f8e18ff */
[----:B--2---:R-:W-:Y:S01]  /*16d0*/  @!P5 MOV R3, 0x18000 ;  /* 0x000180000003d802 */ /* 0x004fe20000000f00 */
[----:B--2---:R-:W-:Y:S10]  /*16e0*/  @P2 BRA `(.L_x_21) ;  /* 0x00000000000c2947 */ /* 0x004ff40003800000 */
[----:B------:R-:W-:-:S04]  /*16f0*/  SHF.L.U32 R4, R17, 0x1f, RZ ;  /* 0x0000001f11047819 */ /* 0x000fc800000006ff */
[----:B------:R-:W2:Y:S02]  /*1700*/  SYNCS.PHASECHK.TRANS64.TRYWAIT P0, [UR57+0x10], R4 ;  /* 0x00001004ff0075a7 */ /* 0x000ea40008001139 */
[----:B--2---:R-:W-:Y:S05]  /*1710*/  @!P0 BRA `(.L_x_22) ;  /* 0x0000006400888947 */ /* 0x004fea0003800000 */
.L_x_21:
[----:B------:R2:W-:Y:S01]  /*1720*/  @!P5 SYNCS.ARRIVE.TRANS64 RZ, [UR57], R3 ;  /* 0x00000003ffffd9a7 */ /* 0x0005e20008000039 */
[----:B------:R-:W-:Y:S04]  /*1730*/  BSSY.RECONVERGENT B0, `(.L_x_23) ;  /* 0x0000003000007945 */ /* 0x000fe80003800200 */
[----:B------:R-:W-:Y:S05]  /*1740*/  @P4 BRA `(.L_x_24) ;  /* 0x0000000000044947 */ /* 0x000fea0003800000 */
[----:B------:R-:W-:Y:S05]  /*1750*/  BPT.TRAP 0x1 ;  /* 0x000000040000795c */ /* 0x000fea0000300000 */
.L_x_24:
[----:B------:R-:W-:Y:S05]  /*1760*/  BSYNC.RECONVERGENT B0 ;  /* 0x0000000000007941 */ /* 0x000fea0003800200 */
.L_x_23:
[----:B------:R-:W-:Y:S01]  /*1770*/  UIADD3 UR4, UPT, UPT, UR6, 0x1, URZ ;  /* 0x0000000106047890 */ /* 0x000fe2000fffe0ff */
[----:B------:R-:W-:Y:S01]  /*1780*/  BSSY.RECONVERGENT B0, `(.L_x_25) ;  /* 0x000003c000007945 */ /* 0x000fe20003800200 */
[----:B------:R-:W-:Y:S02]  /*1790*/  ELECT P0, URZ, PT ;  /* 0x0000000000ff782f */ /* 0x000fe40003800000 */
[----:B------:R-:W-:-:S04]  /*17a0*/  UISETP.NE.AND UP0, UPT, UR4, 0x2, UPT ;  /* 0x000000020400788c */ /* 0x000fc8000bf05270 */
[----:B------:R-:W-:Y:S02]  /*17b0*/  USEL UR5, URZ, 0x1, UP0 ;  /* 0x00000001ff057887 */ /* 0x000fe40008000000 */
[----:B------:R-:W-:-:S04]  /*17c0*/  USEL UR23, UR4, URZ, UP0 ;  /* 0x000000ff04177287 */ /* 0x000fc80008000000 */
[----:B------:R-:W-:Y:S01]  /*17d0*/  ULEA UR4, UR23, UR13, 0x3 ;  /* 0x0000000d17047291 */ /* 0x000fe2000f8e18ff */
[----:B------:R-:W-:-:S04]  /*17e0*/  LOP3.LUT R17, R17, UR5, RZ, 0x3c, !PT ;  /* 0x0000000511117c12 */ /* 0x000fc8000f8e3cff */
[----:B-1----:R-:W-:-:S04]  /*17f0*/  SHF.L.U32 R2, R17, 0x1f, RZ ;  /* 0x0000001f11027819 */ /* 0x002fc800000006ff */
[----:B------:R1:W1:Y:S01]  /*1800*/  SYNCS.PHASECHK.TRANS64.TRYWAIT P2, [UR4+0x10], R2 ;  /* 0x00001002ff0075a7 */ /* 0x0002620008041104 */
[----:B------:R-:W-:Y:S05]  /*1810*/  @!P0 BRA `(.L_x_26) ;  /* 0x0000000000c88947 */ /* 0x000fea0003800000 */
[----:B------:R-:W-:Y:S02]  /*1820*/  ULEA UR32, UR6, UR13, 0x10 ;  /* 0x0000000d06207291 */ /* 0x000fe4000f8e80ff */
[----:B------:R-:W-:Y:S02]  /*1830*/  UIADD3 UR4, UP1, UPT, UR38, 0x80, URZ ;  /* 0x0000008026047890 */ /* 0x000fe4000ff3e0ff */
[----:B------:R-:W-:Y:S02]  /*1840*/  USHF.L.U32 UR58, UR22, 0x8, URZ ;  /* 0x00000008163a7899 */ /* 0x000fe400080006ff */
[----:B------:R-:W-:Y:S02]  /*1850*/  ULEA UR7, UR6, UR13, 0xf ;  /* 0x0000000d06077291 */ /* 0x000fe4000f8e78ff */
[----:B------:R-:W-:Y:S02]  /*1860*/  UIADD3 UR14, UP0, UPT, UR38, 0x180, URZ ;  /* 0x00000180260e7890 */ /* 0x000fe4000ff1e0ff */
[----:B------:R-:W-:-:S02]  /*1870*/  UIADD3.X UR5, UPT, UPT, URZ, UR39, URZ, UP1, !UPT ;  /* 0x00000027ff057290 */ /* 0x000fc40008ffe4ff */
[----:B------:R-:W-:Y:S02]  /*1880*/  UIADD3 UR56, UPT, UPT, UR32, 0x6400, URZ ;  /* 0x0000640020387890 */ /* 0x000fe4000fffe0ff */
[----:B------:R-:W-:Y:S02]  /*1890*/  UIADD3 UR50, UPT, UPT, UR58, 0x40, URZ ;  /* 0x000000403a327890 */ /* 0x000fe4000fffe0ff */
[----:B------:R-:W-:Y:S02]  /*18a0*/  UIADD3 UR48, UPT, UPT, UR32, 0xa400, URZ ;  /* 0x0000a40020307890 */ /* 0x000fe4000fffe0ff */
[----:B------:R-:W-:Y:S02]  /*18b0*/  UIADD3 UR42, UPT, UPT, UR58, 0x80, URZ ;  /* 0x000000803a2a7890 */ /* 0x000fe4000fffe0ff */
[----:B------:R-:W-:Y:S02]  /*18c0*/  UIADD3 UR40, UPT, UPT, UR32, 0xe400, URZ ;  /* 0x0000e40020287890 */ /* 0x000fe4000fffe0ff */
[----:B------:R-:W-:-:S02]  /*18d0*/  UIADD3 UR34, UPT, UPT, UR58, 0xc0, URZ ;  /* 0x000000c03a227890 */ /* 0x000fc4000fffe0ff */
[----:B------:R-:W-:Y:S02]  /*18e0*/  UIADD3 UR32, UPT, UPT, UR32, 0x12400, URZ ;  /* 0x0001240020207890 */ /* 0x000fe4000fffe0ff */
[----:B------:R-:W-:Y:S02]  /*18f0*/  UIADD3.X UR15, UPT, UPT, URZ, UR39, URZ, UP0, !UPT ;  /* 0x00000027ff0f7290 */ /* 0x000fe400087fe4ff */
[----:B------:R-:W-:Y:S02]  /*1900*/  UIADD3 UR24, UPT, UPT, UR7, 0x26400, URZ ;  /* 0x0002640007187890 */ /* 0x000fe4000fffe0ff */
[----:B------:R-:W-:Y:S01]  /*1910*/  UIADD3 UR8, UPT, UPT, UR7, 0x28400, URZ ;  /* 0x0002840007087890 */ /* 0x000fe2000fffe0ff */
[----:B------:R-:W-:Y:S01]  /*1920*/  UMOV UR30, 0x0 ;  /* 0x00000000001e7882 */ /* 0x000fe20000000000 */
[----:B------:R-:W-:Y:S01]  /*1930*/  UMOV UR31, 0x10000000 ;  /* 0x10000000001f7882 */ /* 0x000fe20000000000 */
[----:B------:R-:W-:Y:S01]  /*1940*/  UMOV UR49, UR57 ;  /* 0x0000003900317c82 */ /* 0x000fe20008000000 */
[----:B------:R-:W-:Y:S01]  /*1950*/  UMOV UR51, UR59 ;  /* 0x0000003b00337c82 */ /* 0x000fe20008000000 */
[----:B------:R-:W-:Y:S01]  /*1960*/  UMOV UR52, UR60 ;  /* 0x0000003c00347c82 */ /* 0x000fe20008000000 */
[----:B------:R-:W-:Y:S01]  /*1970*/  UMOV UR41, UR57 ;  /* 0x0000003900297c82 */ /* 0x000fe20008000000 */
[----:B------:R-:W-:Y:S01]  /*1980*/  UMOV UR43, UR59 ;  /* 0x0000003b002b7c82 */ /* 0x000fe20008000000 */
[----:B------:R-:W-:Y:S01]  /*1990*/  UMOV UR44, UR60 ;  /* 0x0000003c002c7c82 */ /* 0x000fe20008000000 */
[----:B------:R-:W-:Y:S01]  /*19a0*/  UTMALDG.3D [UR56], [UR4], desc[UR30] ;  /* 0x00001e38040075b4 */ /* 0x000fe20008011000 */
[----:B------:R-:W-:Y:S01]  /*19b0*/  UMOV UR33, UR57 ;  /* 0x0000003900217c82 */ /* 0x000fe20008000000 */
        /* <DEDUP_REMOVED lines=10> */
[----:B------:R-:W-:Y:S01]  /*1a60*/  UIADD3 UR16, UPT, UPT, UR7, 0x2a400, URZ ;  /* 0x0002a40007107890 */ /* 0x000fe2000fffe0ff */
[----:B------:R-:W-:Y:S01]  /*1a70*/  UMOV UR17, UR57 ;  /* 0x0000003900117c82 */ /* 0x000fe20008000000 */
[----:B------:R-:W-:Y:S01]  /*1a80*/  UMOV UR19, UR27 ;  /* 0x0000001b00137c82 */ /* 0x000fe20008000000 */
[----:B------:R-:W-:Y:S01]  /*1a90*/  UTMALDG.3D [UR40], [UR4], desc[UR30] ;  /* 0x00001e28040075b4 */ /* 0x000fe20008011000 */
[----:B------:R-:W-:Y:S01]  /*1aa0*/  UMOV UR20, UR60 ;  /* 0x0000003c00147c82 */ /* 0x000fe20008000000 */
[----:B------:R-:W-:Y:S01]  /*1ab0*/  UMOV UR18, UR42 ;  /* 0x0000002a00127c82 */ /* 0x000fe20008000000 */
[----:B------:R-:W-:Y:S01]  /*1ac0*/  UTMALDG.3D [UR32], [UR4], desc[UR30] ;  /* 0x00001e20040075b4 */ /* 0x000fe20008011000 */
[----:B------:R-:W-:Y:S01]  /*1ad0*/  UTMALDG.3D [UR24], [UR14], desc[UR30] ;  /* 0x00001e180e0075b4 */ /* 0x000fe20008011000 */
[----:B------:R2:W-:Y:S01]  /*1ae0*/  UTMALDG.3D [UR8], [UR14], desc[UR30] ;  /* 0x00001e080e0075b4 */ /* 0x0005e20008011000 */
[----:B------:R1:W-:Y:S01]  /*1af0*/  UTMALDG.3D [UR16], [UR14], desc[UR30] ;  /* 0x00001e100e0075b4 */ /* 0x0003e20008011000 */
[----:B--2---:R-:W-:Y:S01]  /*1b00*/  UIADD3 UR8, UPT, UPT, UR7, 0x2c400, URZ ;  /* 0x0002c40007087890 */ /* 0x004fe2000fffe0ff */
[----:B------:R-:W-:-:S08]  /*1b10*/  UMOV UR10, UR34 ;  /* 0x00000022000a7c82 */ /* 0x000fd00008000000 */
[----:B------:R2:W-:Y:S02]  /*1b20*/  UTMALDG.3D [UR8], [UR14], desc[UR30] ;  /* 0x00001e080e0075b4 */ /* 0x0005e40008011000 */
[----:B--2---:R-:W-:Y:S01]  /*1b30*/  NOP ;  /* 0x0000000000007918 */ /* 0x004fe20000000000 */
.L_x_26:
[----:B-1----:R-:W-:Y:S05]  /*1b40*/  BSYNC.RECONVERGENT B0 ;  /* 0x0000000000007941 */ /* 0x002fea0003800200 */
.L_x_25:
[----:B------:R-:W-:Y:S01]  /*1b50*/  UIADD3 UR22, UPT, UPT, UR22, 0x1, URZ ;  /* 0x0000000116167890 */ /* 0x000fe2000fffe0ff */
[----:B------:R-:W-:Y:S01]  /*1b60*/  UMOV UR6, UR23 ;  /* 0x0000001700067c82 */ /* 0x000fe20008000000 */
[----:B------:R-:W-:Y:S02]  /*1b70*/  UMOV UR21, UR29 ;  /* 0x0000001d00157c82 */ /* 0x000fe40008000000 */
[----:B------:R-:W-:-:S09]  /*1b80*/  UISETP.NE.AND UP0, UPT, UR22, UR29, UPT ;  /* 0x0000001d1600728c */ /* 0x000fd2000bf05270 */
[----:B------:R-:W-:Y:S05]  /*1b90*/  BRA.U UP0, `(.L_x_27) ;  /* 0xfffffff900c87547 */ /* 0x000fea000b83ffff */
.L_x_20:
[----:B------:R-:W-:Y:S01]  /*1ba0*/  ULEA UR4, UR23, UR13, 0x3 ;  /* 0x0000000d17047291 */ /* 0x000fe2000f8e18ff */
[----:B-1----:R-:W-:Y:S01]  /*1bb0*/  SHF.L.U32 R2, R17, 0x1f, RZ ;  /* 0x0000001f11027819 */ /* 0x002fe200000006ff */
[----:B------:R-:W-:Y:S01]  /*1bc0*/  @!P1 SYNCS.ARRIVE.TRANS64.A1T0 RZ, [UR13+0x58], RZ ;  /* 0x000058ffffff99a7 */ /* 0x000fe2000810000d */
[----:B------:R-:W-:-:S06]  /*1bd0*/  UISETP.GT.AND UP0, UPT, UR45, UR37, UPT ;  /* 0x000000252d00728c */ /* 0x000fcc000bf04270 */
[----:B------:R1:W1:Y:S03]  /*1be0*/  SYNCS.PHASECHK.TRANS64.TRYWAIT P1, [UR4+0x10], R2 ;  /* 0x00001002ff0075a7 */ /* 0x0002660008021104 */
[----:B------:R-:W-:Y:S05]  /*1bf0*/  BRA.U !UP0, `(.L_x_28) ;  /* 0x00000005083c7547 */ /* 0x000fea000b800000 */
[----:B------:R-:W-:Y:S01]  /*1c00*/  UIADD3 UR22, UPT, UPT, UR46, UR21, URZ ;  /* 0x000000152e167290 */ /* 0x000fe2000fffe0ff */
[----:B------:R-:W-:-:S11]  /*1c10*/  UMOV UR6, UR23 ;  /* 0x0000001700067c82 */ /* 0x000fd60008000000 */
.L_x_35:
[----:B------:R-:W-:Y:S01]  /*1c20*/  ULEA UR57, UR6, UR13, 0x3 ;  /* 0x0000000d06397291 */ /* 0x000fe2000f8e18ff */
[----:B--2---:R-:W-:Y:S01]  /*1c30*/  @!P5 MOV R3, 0x18000 ;  /* 0x000180000003d802 */ /* 0x004fe20000000f00 */
[----:B-1----:R-:W-:Y:S10]  /*1c40*/  @P1 BRA `(.L_x_29) ;  /* 0x00000000000c1947 */ /* 0x002ff40003800000 */
[----:B------:R-:W-:-:S04]  /*1c50*/  SHF.L.U32 R4, R17, 0x1f, RZ ;  /* 0x0000001f11047819 */ /* 0x000fc800000006ff */
[----:B------:R-:W1:Y:S02]  /*1c60*/  SYNCS.PHASECHK.TRANS64.TRYWAIT P0, [UR57+0x10], R4 ;  /* 0x00001004ff0075a7 */ /* 0x000e640008001139 */
[----:B-1----:R-:W-:Y:S05]  /*1c70*/  @!P0 BRA `(.L_x_30) ;  /* 0x0000006000488947 */ /* 0x002fea0003800000 */
.L_x_29:
[----:B------:R2:W-:Y:S01]  /*1c80*/  @!P5 SYNCS.ARRIVE.TRANS64 RZ, [UR57], R3 ;  /* 0x00000003ffffd9a7 */ /* 0x0005e20008000039 */
[----:B------:R-:W-:Y:S04]  /*1c90*/  BSSY.RECONVERGENT B0, `(.L_x_31) ;  /* 0x0000003000007945 */ /* 0x000fe80003800200 */
[----:B------:R-:W-:Y:S05]  /*1ca0*/  @P4 BRA `(.L_x_32) ;  /* 0x0000000000044947 */ /* 0x000fea0003800000 */
[----:B------:R-:W-:Y:S05]  /*1cb0*/  BPT.TRAP 0x1 ;  /* 0x000000040000795c */ /* 0x000fea0000300000 */
.L_x_32:
[----:B------:R-:W-:Y:S05]  /*1cc0*/  BSYNC.RECONVERGENT B0 ;  /* 0x0000000000007941 */ /* 0x000fea0003800200 */
.L_x_31:
        /* <DEDUP_REMOVED lines=61> */
.L_x_34:
[----:B-1----:R-:W-:Y:S05]  /*20a0*/  BSYNC.RECONVERGENT B0 ;  /* 0x0000000000007941 */ /* 0x002fea0003800200 */
.L_x_33:
[----:B------:R-:W-:Y:S01]  /*20b0*/  UIADD3 UR21, UPT, UPT, UR21, 0x1, URZ ;  /* 0x0000000115157890 */ /* 0x000fe2000fffe0ff */
[----:B------:R-:W-:-:S03]  /*20c0*/  UMOV UR6, UR23 ;  /* 0x0000001700067c82 */ /* 0x000fc60008000000 */
[----:B------:R-:W-:-:S09]  /*20d0*/  UISETP.NE.AND UP0, UPT, UR21, UR22, UPT ;  /* 0x000000161500728c */ /* 0x000fd2000bf05270 */
[----:B------:R-:W-:Y:S05]  /*20e0*/  BRA.U UP0, `(.L_x_35) ;  /* 0xfffffff900cc7547 */ /* 0x000fea000b83ffff */
.L_x_28:
[C---:B-1----:R-:W-:Y:S01]  /*20f0*/  LEA R2, R16.reuse, UR13, 0x3 ;  /* 0x0000000d10027c11 */ /* 0x042fe2000f8e18ff */
[----:B------:R-:W-:Y:S01]  /*2100*/  NOP ;  /* 0x0000000000007918 */ /* 0x000fe20000000000 */
[----:B--2---:R-:W-:Y:S02]  /*2110*/  SHF.L.U32 R3, R13, 0x1f, RZ ;  /* 0x0000001f0d037819 */ /* 0x004fe400000006ff */
[----:B------:R-:W-:Y:S02]  /*2120*/  LEA R4, R16, UR13, 0x4 ;  /* 0x0000000d10047c11 */ /* 0x000fe4000f8e20ff */
[----:B------:R-:W1:Y:S02]  /*2130*/  SYNCS.PHASECHK.TRANS64.TRYWAIT P0, [R2+URZ+0x60], R3 ;  /* 0x00006003020075a7 */ /* 0x000e6400080011ff */
[----:B-1----:R-:W-:Y:S05]  /*2140*/  @!P0 BRA `(.L_x_36) ;  /* 0x0000005c002c8947 */ /* 0x002fea0003800000 */
.L_x_120:
[----:B------:R-:W2:Y:S01]  /*2150*/  LDS.128 R4, [R4+0xf0] ;  /* 0x0000f00004047984 */ /* 0x000ea20000000c00 */
[----:B---3--:R-:W-:Y:S01]  /*2160*/  ISETP.GE.AND P0, PT, R40, 0x1, PT ;  /* 0x000000012800780c */ /* 0x008fe20003f06270 */
[----:B-1----:R-:W-:Y:S01]  /*2170*/  VIADD R2, R2, 0x70 ;  /* 0x0000007002027836 */ /* 0x002fe20000000000 */
[----:B------:R-:W-:Y:S01]  /*2180*/  @!PT LDS RZ, [RZ] ;  /* 0x00000000fffff984 */ /* 0x000fe20000000800 */
[----:B------:R-:W-:Y:S01]  /*2190*/  @!PT LDS RZ, [RZ] ;  /* 0x00000000fffff984 */ /* 0x000fe20000000800 */
[----:B------:R-:W-:Y:S01]  /*21a0*/  @!PT LDS RZ, [RZ] ;  /* 0x00000000fffff984 */ /* 0x000fe20000000800 */
[----:B------:R-:W-:Y:S01]  /*21b0*/  @!PT LDS RZ, [RZ] ;  /* 0x00000000fffff984 */ /* 0x000fe20000000800 */
[----:B------:R1:W-:Y:S06]  /*21c0*/  MEMBAR.ALL.CTA ;  /* 0x0000000000007992 */ /* 0x0003ec0000008000 */
[----:B-1----:R-:W1:Y:S01]  /*21d0*/  FENCE.VIEW.ASYNC.S ;  /* 0x00000000000073c6 */ /* 0x002e620000000000 */
[----:B------:R-:W-:-:S04]  /*21e0*/  PRMT R2, RZ, 0x654, R2 ;  /* 0x00000654ff027816 */ /* 0x000fc80000000002 */
[----:B-1----:R1:W-:Y:S01]  /*21f0*/  SYNCS.ARRIVE.TRANS64.RED.A1T0 RZ, [R2+URZ], RZ ;  /* 0x000000ff02ff79a7 */ /* 0x0023e200081004ff */
[----:B--2---:R-:W-:-:S13]  /*2200*/  LOP3.LUT P2, RZ, R6, 0x1, RZ, 0xc0, !PT ;  /* 0x0000000106ff7812 */ /* 0x004fda000784c0ff */
[----:B------:R-:W-:Y:S01]  /*2210*/  @P2 SHF.R.U32.HI R3, RZ, 0x10, R5 ;  /* 0x00000010ff032819 */ /* 0x000fe20000011605 */
[----:B------:R-:W-:Y:S01]  /*2220*/  VOTEU.ANY UP0, P2 ;  /* 0x0000000000ff7886 */ /* 0x000fe20001000100 */
[----:B------:R-:W-:Y:S02]  /*2230*/  @P2 MOV R10, R4 ;  /* 0x00000004000a2202 */ /* 0x000fe40000000f00 */
[----:B------:R-:W-:Y:S02]  /*2240*/  @P2 R2UR.BROADCAST UR4, R3 ;  /* 0x00000000030422ca */ /* 0x000fe400008e0000 */
[----:B------:R-:W-:-:S11]  /*2250*/  @P2 LOP3.LUT R9, R5, 0xffff, RZ, 0xc0, !PT ;  /* 0x0000ffff05092812 */ /* 0x000fd600078ec0ff */
[----:B------:R-:W-:Y:S01]  /*2260*/  @UP0 UMOV UR60, UR4 ;  /* 0x00000004003c0c82 */ /* 0x000fe20008000000 */
[----:B-1----:R-:W-:Y:S05]  /*2270*/  @!P0 BRA `(.L_x_37) ;  /* 0x0000000000b88947 */ /* 0x002fea0003800000 */
[----:B------:R-:W4:Y:S01]  /*2280*/  LDC.64 R4, c[0x0][0xb18] ;  /* 0x0002c600ff047b82 */ /* 0x000f220000000a00 */
[----:B------:R-:W-:-:S07]  /*2290*/  ISETP.NE.AND P3, PT, R40, 0x1, PT ;  /* 0x000000012800780c */ /* 0x000fce0003f65270 */
[----:B------:R-:W1:Y:S08]  /*22a0*/  LDC.64 R6, c[0x0][0xb10] ;  /* 0x0002c400ff067b82 */ /* 0x000e700000000a00 */
[----:B------:R-:W2:Y:S08]  /*22b0*/  LDC R14, c[0x0][0xb20] ;  /* 0x0002c800ff0e7b82 */ /* 0x000eb00000000800 */
[----:B------:R-:W3:Y:S01]  /*22c0*/  LDC R15, c[0x0][0xb0c] ;  /* 0x0002c300ff0f7b82 */ /* 0x000ee20000000800 */
[----:B----4-:R-:W-:Y:S01]  /*22d0*/  IMAD.HI.U32 R19, R0, R5, RZ ;  /* 0x0000000500137227 */ /* 0x010fe200078e00ff */
[----:B------:R-:W-:-:S03]  /*22e0*/  ISETP.NE.AND P0, PT, R4, 0x1, PT ;  /* 0x000000010400780c */ /* 0x000fc60003f05270 */
[----:B------:R-:W-:-:S03]  /*22f0*/  IMAD.HI.U32 R5, R9, R5, RZ ;  /* 0x0000000509057227 */ /* 0x000fc600078e00ff */
[----:B------:R-:W4:Y:S01]  /*2300*/  LDC.64 R2, c[0x0][0xb28] ;  /* 0x0002ca00ff027b82 */ /* 0x000f220000000a00 */
[----:B-1----:R-:W-:-:S04]  /*2310*/  IMAD.HI.U32 R20, R8, R6, RZ ;  /* 0x0000000608147227 */ /* 0x002fc800078e00ff */
[----:B------:R-:W-:Y:S01]  /*2320*/  IMAD.HI.U32 R21, R10, R6, RZ ;  /* 0x000000060a157227 */ /* 0x000fe200078e00ff */
[----:B------:R-:W-:Y:S02]  /*2330*/  SHF.R.U32.HI R20, RZ, R7, R20 ;  /* 0x00000007ff147219 */ /* 0x000fe40000011614 */
[-C--:B--2---:R-:W-:Y:S02]  /*2340*/  SHF.R.U32.HI R19, RZ, R14.reuse, R19 ;  /* 0x0000000eff137219 */ /* 0x084fe40000011613 */
[----:B------:R-:W-:Y:S02]  /*2350*/  SHF.R.U32.HI R5, RZ, R14, R5 ;  /* 0x0000000eff057219 */ /* 0x000fe40000011605 */
[----:B------:R-:W-:Y:S02]  /*2360*/  SEL R19, R0, R19, !P0 ;  /* 0x0000001300137207 */ /* 0x000fe40004000000 */
[----:B------:R-:W-:Y:S02]  /*2370*/  SHF.R.U32.HI R21, RZ, R7, R21 ;  /* 0x00000007ff157219 */ /* 0x000fe40000011615 */
[----:B---3--:R-:W-:-:S02]  /*2380*/  ISETP.NE.AND P1, PT, R15, 0x1, PT ;  /* 0x000000010f00780c */ /* 0x008fc40003f25270 */
[----:B------:R-:W-:Y:S02]  /*2390*/  SEL R5, R9, R5, !P0 ;  /* 0x0000000509057207 */ /* 0x000fe40004000000 */
[----:B------:R-:W-:Y:S02]  /*23a0*/  SEL R20, R8, R20, !P1 ;  /* 0x0000001408147207 */ /* 0x000fe40004800000 */
[----:B------:R-:W-:Y:S01]  /*23b0*/  SEL R21, R10, R21, !P1 ;  /* 0x000000150a157207 */ /* 0x000fe20004800000 */
[----:B----4-:R-:W-:-:S04]  /*23c0*/  IMAD.HI.U32 R18, R19, R2, RZ ;  /* 0x0000000213127227 */ /* 0x010fc800078e00ff */
        /* <DEDUP_REMOVED lines=10> */
[----:B------:R-:W-:-:S04]  /*2470*/  @!P0 IMAD.HI.U32 R7, R21, R2, RZ ;  /* 0x0000000215078227 */ /* 0x000fc800078e00ff */
[----:B------:R-:W-:Y:S01]  /*2480*/  IMAD.MOV R2, RZ, RZ, -R6 ;  /* 0x000000ffff027224 */ /* 0x000fe200078e0a06 */
[----:B------:R-:W-:Y:S02]  /*2490*/  @!P0 SHF.R.U32.HI R3, RZ, R3, R7 ;  /* 0x00000003ff038219 */ /* 0x000fe40000011607 */
[----:B------:R-:W-:Y:S01]  /*24a0*/  IADD3 R7, PT, PT, -R5, RZ, RZ ;  /* 0x000000ff05077210 */ /* 0x000fe20007ffe1ff */
[----:B------:R-:W-:Y:S01]  /*24b0*/  IMAD R2, R40, R2, R5 ;  /* 0x0000000228027224 */ /* 0x000fe200078e0205 */
        /* <DEDUP_REMOVED lines=10> */
.L_x_37:
[----:B------:R-:W1:Y:S02]  /*2560*/  LDCU UR4, c[0x0][0xb30] ;  /* 0x00016600ff0477ac */ /* 0x000e640008000800 */
[----:B-1----:R-:W-:-:S09]  /*2570*/  UISETP.NE.AND UP0, UPT, UR4, 0x1, UPT ;  /* 0x000000010400788c */ /* 0x002fd2000bf05270 */
[----:B------:R-:W-:Y:S05]  /*2580*/  BRA.U UP0, `(.L_x_38) ;  /* 0x0000000100407547 */ /* 0x000fea000b800000 */
[----:B------:R-:W1:Y:S08]  /*2590*/  LDC.64 R4, c[0x0][0xb10] ;  /* 0x0002c400ff047b82 */ /* 0x000e700000000a00 */
[----:B------:R-:W2:Y:S08]  /*25a0*/  LDC.64 R2, c[0x0][0xb18] ;  /* 0x0002c600ff027b82 */ /* 0x000eb00000000a00 */
[----:B------:R-:W3:Y:S08]  /*25b0*/  LDC R6, c[0x0][0xb20] ;  /* 0x0002c800ff067b82 */ /* 0x000ef00000000800 */
[----:B------:R-:W4:Y:S01]  /*25c0*/  LDC R7, c[0x0][0xb0c] ;  /* 0x0002c300ff077b82 */ /* 0x000f220000000800 */
[----:B-1----:R-:W-:-:S05]  /*25d0*/  IMAD.HI.U32 R4, R10, R4, RZ ;  /* 0x000000040a047227 */ /* 0x002fca00078e00ff */
[----:B------:R-:W-:Y:S01]  /*25e0*/  SHF.R.U32.HI R4, RZ, R5, R4 ;  /* 0x00000005ff047219 */ /* 0x000fe20000011604 */
[----:B--2---:R-:W-:Y:S01]  /*25f0*/  IMAD.HI.U32 R3, R9, R3, RZ ;  /* 0x0000000309037227 */ /* 0x004fe200078e00ff */
[----:B------:R-:W-:-:S04]  /*2600*/  ISETP.NE.AND P0, PT, R2, 0x1, PT ;  /* 0x000000010200780c */ /* 0x000fc80003f05270 */
[----:B---3--:R-:W-:-:S04]  /*2610*/  SHF.R.U32.HI R3, RZ, R6, R3 ;  /* 0x00000006ff037219 */ /* 0x008fc80000011603 */
[----:B------:R-:W-:Y:S02]  /*2620*/  SEL R3, R9, R3, !P0 ;  /* 0x0000000309037207 */ /* 0x000fe40004000000 */
[----:B----4-:R-:W-:-:S04]  /*2630*/  ISETP.NE.AND P1, PT, R7, 0x1, PT ;  /* 0x000000010700780c */ /* 0x010fc80003f25270 */
[----:B------:R-:W-:-:S05]  /*2640*/  SEL R4, R10, R4, !P1 ;  /* 0x000000040a047207 */ /* 0x000fca0004800000 */
[----:B------:R-:W-:Y:S02]  /*2650*/  IMAD.IADD R5, R3, 0x1, -R4 ;  /* 0x0000000103057824 */ /* 0x000fe400078e0a04 */
[----:B------:R-:W-:Y:S02]  /*2660*/  IMAD.IADD R3, R4, 0x1, -R3 ;  /* 0x0000000104037824 */ /* 0x000fe400078e0a03 */
[----:B------:R-:W-:Y:S02]  /*2670*/  IMAD R10, R5, R7, R10 ;  /* 0x00000007050a7224 */ /* 0x000fe400078e020a */
[----:B------:R-:W-:-:S07]  /*2680*/  IMAD R9, R3, R2, R9 ;  /* 0x0000000203097224 */ /* 0x000fce00078e0209 */
.L_x_38:
[----:B------:R-:W-:Y:S01]  /*2690*/  VIADD R16, R16, 0x1 ;  /* 0x0000000110107836 */ /* 0x000fe20000000000 */
[----:B------:R-:W-:Y:S01]  /*26a0*/  PLOP3.LUT P1, PT, PT, PT, PT, 0x80, 0x8 ;  /* 0x000000000008781c */ /* 0x000fe20003f2f070 */
[----:B------:R-:W-:Y:S02]  /*26b0*/  IMAD.IADD R15, R10, 0x1, R87 ;  /* 0x000000010a0f7824 */ /* 0x000fe400078e0257 */
[----:B------:R-:W-:Y:S01]  /*26c0*/  IMAD.IADD R14, R9, 0x1, R86 ;  /* 0x00000001090e7824 */ /* 0x000fe200078e0256 */
[----:B------:R-:W-:-:S04]  /*26d0*/  ISETP.NE.AND P0, PT, R16, 0x2, PT ;  /* 0x000000021000780c */ /* 0x000fc80003f05270 */
[----:B------:R-:W-:Y:S02]  /*26e0*/  SEL R2, RZ, 0x1, P0 ;  /* 0x00000001ff027807 */ /* 0x000fe40000000000 */
[----:B------:R-:W-:Y:S02]  /*26f0*/  SEL R16, R16, RZ, P0 ;  /* 0x000000ff10107207 */ /* 0x000fe40000000000 */
[----:B------:R-:W-:Y:S01]  /*2700*/  LOP3.LUT R13, R13, R2, RZ, 0x3c, !PT ;  /* 0x000000020d0d7212 */ /* 0x000fe200078e3cff */
[----:B------:R-:W-:Y:S06]  /*2710*/  @P2 BRA `(.L_x_39) ;  /* 0xffffffec00702947 */ /* 0x000fec000383ffff */
[----:B------:R-:W-:Y:S01]  /*2720*/  UIADD3 UR13, UPT, UPT, UR13, 0x10, URZ ;  /* 0x000000100d0d7890 */ /* 0x000fe2000fffe0ff */
[----:B------:R-:W-:-:S03]  /*2730*/  SHF.L.U32 R2, R17, 0x1f, RZ ;  /* 0x0000001f11027819 */ /* 0x000fc600000006ff */
[----:B------:R-:W-:-:S09]  /*2740*/  ULEA UR4, UR23, UR13, 0x3 ;  /* 0x0000000d17047291 */ /* 0x000fd2000f8e18ff */
[----:B------:R-:W1:Y:S02]  /*2750*/  SYNCS.PHASECHK.TRANS64.TRYWAIT P0, [UR4], R2 ;  /* 0x00000002ff0075a7 */ /* 0x000e640008001104 */
[----:B-1----:R-:W-:Y:S05]  /*2760*/  @!P0 BRA `(.L_x_40) ;  /* 0x0000005400b88947 */ /* 0x002fea0003800000 */
.L_x_122:
[----:B------:R-:W-:-:S04]  /*2770*/  UIADD3 UR4, UPT, UPT, UR23, 0x1, URZ ;  /* 0x0000000117047890 */ /* 0x000fc8000fffe0ff */
[----:B------:R-:W-:-:S04]  /*2780*/  UISETP.NE.AND UP0, UPT, UR4, 0x2, UPT ;  /* 0x000000020400788c */ /* 0x000fc8000bf05270 */
[----:B------:R-:W-:Y:S02]  /*2790*/  USEL UR5, URZ, 0x1, UP0 ;  /* 0x00000001ff057887 */ /* 0x000fe40008000000 */
[----:B------:R-:W-:-:S04]  /*27a0*/  USEL UR4, UR4, URZ, UP0 ;  /* 0x000000ff04047287 */ /* 0x000fc80008000000 */
[----:B------:R-:W-:Y:S01]  /*27b0*/  ULEA UR4, UR4, UR13, 0x3 ;  /* 0x0000000d04047291 */ /* 0x000fe2000f8e18ff */
[----:B-1----:R-:W-:-:S04]  /*27c0*/  LOP3.LUT R2, R17, UR5, RZ, 0x3c, !PT ;  /* 0x0000000511027c12 */ /* 0x002fc8000f8e3cff */
[----:B------:R-:W-:Y:S01]  /*27d0*/  SHF.L.U32 R2, R2, 0x1f, RZ ;  /* 0x0000001f02027819 */ /* 0x000fe200000006ff */
[----:B----4-:R-:W-:-:S07]  /*27e0*/  IMAD.U32 R0, RZ, RZ, UR4 ;  /* 0x00000004ff007e24 */ /* 0x010fce000f8e00ff */
.L_x_41:
[----:B-1----:R1:W2:Y:S02]  /*27f0*/  SYNCS.PHASECHK.TRANS64.TRYWAIT P0, [R0+URZ], R2 ;  /* 0x00000002000075a7 */ /* 0x0022a400080011ff */
[----:B--2---:R-:W-:Y:S05]  /*2800*/  @!P0 NANOSLEEP.SYNCS 0x989680 ;  /* 0x009896800000895d */ /* 0x004fea0003900000 */
[----:B------:R-:W2:Y:S02]  /*2810*/  @!P0 SYNCS.PHASECHK.TRANS64 P0, [R0+URZ], R2 ;  /* 0x00000002000085a7 */ /* 0x000ea400080010ff */
[----:B--2---:R-:W-:Y:S05]  /*2820*/  @P0 EXIT ;  /* 0x000000000000094d */ /* 0x004fea0003800000 */
[----:B------:R-:W-:Y:S05]  /*2830*/  BRA `(.L_x_41) ;  /* 0xfffffffc00ec7947 */ /* 0x000fea000383ffff */
.L_x_17:
[----:B------:R-:W-:-:S04]  /*2840*/  UISETP.NE.AND UP1, UPT, UR53, URZ, UPT ;  /* 0x000000ff3500728c */ /* 0x000fc8000bf25270 */
[----:B------:R-:W-:-:S09]  /*2850*/  UISETP.NE.OR UP1, UPT, UR10, 0x1, UP1 ;  /* 0x000000010a00788c */ /* 0x000fd20008f25670 */
[----:B------:R-:W-:Y:S05]  /*2860*/  BRA.U UP1, `(.L_x_42) ;  /* 0x0000000501487547 */ /* 0x000fea000b800000 */
[----:B------:R-:W-:Y:S01]  /*2870*/  ISETP.NE.AND P2, PT, R2, RZ, PT ;  /* 0x000000ff0200720c */ /* 0x000fe20003f45270 */
[----:B------:R-:W-:Y:S01]  /*2880*/  IMAD.MOV.U32 R12, RZ, RZ, 0x1 ;  /* 0x00000001ff0c7424 */ /* 0x000fe200078e00ff */
[----:B------:R-:W-:Y:S02]  /*2890*/  CS2R R10, SRZ ;  /* 0x00000000000a7805 */ /* 0x000fe4000001ff00 */
[----:B------:R-:W-:Y:S01]  /*28a0*/  CS2R R8, SRZ ;  /* 0x0000000000087805 */ /* 0x000fe2000001ff00 */
[----:B------:R-:W-:Y:S01]  /*28b0*/  UMOV UR6, 0x400 ;  /* 0x0000040000067882 */ /* 0x000fe20000000000 */
[----:B------:R-:W-:Y:S01]  /*28c0*/  UMOV UR5, URZ ;  /* 0x000000ff00057c82 */ /* 0x000fe20008000000 */
[----:B------:R-:W-:-:S12]  /*28d0*/  ULEA UR6, UR53, UR6, 0x18 ;  /* 0x0000000635067291 */ /* 0x000fd8000f8ec0ff */
.L_x_46:
[----:B------:R-:W-:Y:S02]  /*28e0*/  LEA R0, R8, UR6, 0x3 ;  /* 0x0000000608007c11 */ /* 0x000fe4000f8e18ff */
[----:B------:R-:W-:-:S03]  /*28f0*/  SHF.L.U32 R4, R9, 0x1f, RZ ;  /* 0x0000001f09047819 */ /* 0x000fc600000006ff */
[----:B------:R-:W-:Y:S01]  /*2900*/  VIADD R5, R0, 0xd0 ;  /* 0x000000d000057836 */ /* 0x000fe20000000000 */
[----:B------:R-:W1:Y:S02]  /*2910*/  SYNCS.PHASECHK.TRANS64.TRYWAIT P0, [R0+URZ+0xc0], R4 ;  /* 0x0000c004000075a7 */ /* 0x000e6400080011ff */
[----:B-1----:R-:W-:Y:S05]  /*2920*/  @!P0 BRA `(.L_x_43) ;  /* 0x0000005400608947 */ /* 0x002fea0003800000 */
.L_x_123:
[----:B------:R-:W-:Y:S01]  /*2930*/  ULEA UR4, UR5, UR6, 0x3 ;  /* 0x0000000605047291 */ /* 0x000fe2000f8e18ff */
[----:B-1----:R-:W-:Y:S01]  /*2940*/  PRMT R0, RZ, 0x654, R5 ;  /* 0x00000654ff007816 */ /* 0x002fe20000000005 */
[----:B------:R-:W-:Y:S01]  /*2950*/  @!P2 IMAD.MOV.U32 R4, RZ, RZ, 0x10 ;  /* 0x00000010ff04a424 */ /* 0x000fe200078e00ff */
[----:B------:R-:W-:Y:S01]  /*2960*/  SHF.L.U32 R5, R12, 0x1f, RZ ;  /* 0x0000001f0c057819 */ /* 0x000fe200000006ff */
[----:B------:R-:W-:Y:S01]  /*2970*/  UIADD3 UR7, UPT, UPT, UR4, 0x60, URZ ;  /* 0x0000006004077890 */ /* 0x000fe2000fffe0ff */
[----:B------:R1:W-:Y:S05]  /*2980*/  SYNCS.ARRIVE.TRANS64.RED.A1T0 RZ, [R0+URZ], RZ ;  /* 0x000000ff00ff79a7 */ /* 0x0003ea00081004ff */
[----:B------:R-:W-:Y:S01]  /*2990*/  IMAD.U32 R6, RZ, RZ, UR7 ;  /* 0x00000007ff067e24 */ /* 0x000fe2000f8e00ff */
[----:B------:R-:W2:Y:S04]  /*29a0*/  SYNCS.PHASECHK.TRANS64.TRYWAIT P0, [UR4+0x70], R5 ;  /* 0x00007005ff0075a7 */ /* 0x000ea80008001104 */
[----:B------:R-:W-:Y:S01]  /*29b0*/  PRMT R6, R2, 0x654, R6 ;  /* 0x0000065402067816 */ /* 0x000fe20000000006 */
[----:B-12---:R-:W-:Y:S06]  /*29c0*/  @!P0 BRA `(.L_x_44) ;  /* 0x00000054004c8947 */ /* 0x006fec0003800000 */
.L_x_125:
[----:B------:R-:W-:Y:S01]  /*29d0*/  ULEA UR8, UR5, UR6, 0x4 ;  /* 0x0000000605087291 */ /* 0x000fe2000f8e20ff */
[----:B------:R-:W-:Y:S01]  /*29e0*/  SEL R3, R6, R3, !P2 ;  /* 0x0000000306037207 */ /* 0x000fe20005000000 */
[----:B------:R-:W-:Y:S01]  /*29f0*/  UIADD3 UR9, UPT, UPT, UR4, 0x60, URZ ;  /* 0x0000006004097890 */ /* 0x000fe2000fffe0ff */
[----:B-1----:R-:W-:Y:S01]  /*2a00*/  LEA R0, R11, UR6, 0x3 ;  /* 0x000000060b007c11 */ /* 0x002fe2000f8e18ff */
[----:B------:R-:W-:Y:S01]  /*2a10*/  UIADD3 UR8, UPT, UPT, UR8, 0xf0, URZ ;  /* 0x000000f008087890 */ /* 0x000fe2000fffe0ff */
[----:B------:R1:W-:Y:S01]  /*2a20*/  @!P2 SYNCS.ARRIVE.TRANS64.RED RZ, [R3+URZ], R4 ;  /* 0x0000000403ffa9a7 */ /* 0x0003e200080004ff */
[----:B------:R-:W-:Y:S01]  /*2a30*/  UIADD3 UR4, UPT, UPT, UR5, 0x1, URZ ;  /* 0x0000000105047890 */ /* 0x000fe2000fffe0ff */
[----:B------:R-:W-:-:S03]  /*2a40*/  VIADD R8, R8, 0x1 ;  /* 0x0000000108087836 */ /* 0x000fc60000000000 */
[----:B------:R-:W-:Y:S02]  /*2a50*/  UISETP.NE.AND UP0, UPT, UR4, 0x2, UPT ;  /* 0x000000020400788c */ /* 0x000fe4000bf05270 */
[----:B------:R-:W-:Y:S01]  /*2a60*/  ISETP.NE.AND P0, PT, R8, 0x2, PT ;  /* 0x000000020800780c */ /* 0x000fe20003f05270 */
[----:B------:R-:W-:Y:S06]  /*2a70*/  UGETNEXTWORKID.BROADCAST [UR8], [UR9] ;  /* 0x00000000080073ca */ /* 0x000fec0008000100 */
[----:B------:R-:W-:Y:S02]  /*2a80*/  USEL UR7, URZ, 0x1, UP0 ;  /* 0x00000001ff077887 */ /* 0x000fe40008000000 */
[----:B------:R-:W-:-:S04]  /*2a90*/  USEL UR5, UR4, URZ, UP0 ;  /* 0x000000ff04057287 */ /* 0x000fc80008000000 */
[----:B------:R-:W-:Y:S02]  /*2aa0*/  LOP3.LUT R12, R12, UR7, RZ, 0x3c, !PT ;  /* 0x000000070c0c7c12 */ /* 0x000fe4000f8e3cff */
[----:B-1----:R-:W-:-:S04]  /*2ab0*/  SHF.L.U32 R4, R10, 0x1f, RZ ;  /* 0x0000001f0a047819 */ /* 0x002fc800000006ff */
[----:B------:R-:W1:Y:S02]  /*2ac0*/  SYNCS.PHASECHK.TRANS64.TRYWAIT P1, [R0+URZ+0x60], R4 ;  /* 0x00006004000075a7 */ /* 0x000e6400080211ff */
[----:B-1----:R-:W-:Y:S05]  /*2ad0*/  @!P1 BRA `(.L_x_45) ;  /* 0x0000005400209947 */ /* 0x002fea0003800000 */
.L_x_126:
[C---:B-1----:R-:W-:Y:S01]  /*2ae0*/  LEA R4, R11.reuse, UR6, 0x4 ;  /* 0x000000060b047c11 */ /* 0x042fe2000f8e20ff */
[----:B------:R-:W-:Y:S01]  /*2af0*/  VIADD R0, R0, 0x70 ;  /* 0x0000007000007836 */ /* 0x000fe20000000000 */
[----:B------:R-:W-:Y:S01]  /*2b00*/  SEL R8, R8, RZ, P0 ;  /* 0x000000ff08087207 */ /* 0x000fe20000000000 */
[----:B------:R-:W-:-:S03]  /*2b10*/  VIADD R11, R11, 0x1 ;  /* 0x000000010b0b7836 */ /* 0x000fc60000000000 */
[----:B------:R-:W1:Y:S01]  /*2b20*/  LDS.128 R4, [R4+0xf0] ;  /* 0x0000f00004047984 */ /* 0x000e620000000c00 */
[----:B------:R-:W-:Y:S02]  /*2b30*/  PRMT R0, RZ, 0x654, R0 ;  /* 0x00000654ff007816 */ /* 0x000fe40000000000 */
[C---:B------:R-:W-:Y:S01]  /*2b40*/  ISETP.NE.AND P1, PT, R11.reuse, 0x2, PT ;  /* 0x000000020b00780c */ /* 0x040fe20003f25270 */
[----:B------:R-:W-:Y:S01]  /*2b50*/  @!PT LDS RZ, [RZ] ;  /* 0x00000000fffff984 */ /* 0x000fe20000000800 */
[----:B------:R-:W-:Y:S01]  /*2b60*/  @!PT LDS RZ, [RZ] ;  /* 0x00000000fffff984 */ /* 0x000fe20000000800 */
[----:B------:R-:W-:Y:S01]  /*2b70*/  @!PT LDS RZ, [RZ] ;  /* 0x00000000fffff984 */ /* 0x000fe20000000800 */
[----:B------:R-:W-:Y:S01]  /*2b80*/  @!PT LDS RZ, [RZ] ;  /* 0x00000000fffff984 */ /* 0x000fe20000000800 */
[----:B------:R2:W-:Y:S06]  /*2b90*/  MEMBAR.ALL.CTA ;  /* 0x0000000000007992 */ /* 0x0005ec0000008000 */
[----:B--2---:R-:W2:Y:S01]  /*2ba0*/  FENCE.VIEW.ASYNC.S ;  /* 0x00000000000073c6 */ /* 0x004ea20000000000 */
[----:B------:R-:W-:Y:S01]  /*2bb0*/  SEL R11, R11, RZ, P1 ;  /* 0x000000ff0b0b7207 */ /* 0x000fe20000800000 */
[----:B--2---:R2:W-:Y:S01]  /*2bc0*/  SYNCS.ARRIVE.TRANS64.RED.A1T0 RZ, [R0+URZ], RZ ;  /* 0x000000ff00ff79a7 */ /* 0x0045e200081004ff */
[----:B-1----:R-:W-:-:S02]  /*2bd0*/  LOP3.LUT P3, RZ, R6, 0x1, RZ, 0xc0, !PT ;  /* 0x0000000106ff7812 */ /* 0x002fc4000786c0ff */
[----:B------:R-:W-:-:S04]  /*2be0*/  SEL R4, RZ, 0x1, P1 ;  /* 0x00000001ff047807 */ /* 0x000fc80000800000 */
[----:B------:R-:W-:Y:S02]  /*2bf0*/  LOP3.LUT R10, R10, R4, RZ, 0x3c, !PT ;  /* 0x000000040a0a7212 */ /* 0x000fe400078e3cff */
[----:B--2---:R-:W-:-:S04]  /*2c00*/  SEL R0, RZ, 0x1, P0 ;  /* 0x00000001ff007807 */ /* 0x004fc80000000000 */
[----:B------:R-:W-:Y:S01]  /*2c10*/  LOP3.LUT R9, R9, R0, RZ, 0x3c, !PT ;  /* 0x0000000009097212 */ /* 0x000fe200078e3cff */
[----:B------:R-:W-:Y:S06]  /*2c20*/  @P3 BRA `(.L_x_46) ;  /* 0xfffffffc002c3947 */ /* 0x000fec000383ffff */
[----:B------:R-:W-:Y:S01]  /*2c30*/  ULEA UR4, UR5, UR6, 0x3 ;  /* 0x0000000605047291 */ /* 0x000fe2000f8e18ff */
[----:B------:R-:W-:-:S08]  /*2c40*/  SHF.L.U32 R2, R12, 0x1f, RZ ;  /* 0x0000001f0c027819 */ /* 0x000fd000000006ff */
[----:B------:R-:W1:Y:S02]  /*2c50*/  SYNCS.PHASECHK.TRANS64 P0, [UR4+0x70], R2 ;  /* 0x00007002ff0075a7 */ /* 0x000e640008001004 */
[----:B-1----:R-:W-:Y:S05]  /*2c60*/  @P0 BRA `(.L_x_47) ;  /* 0x0000000000080947 */ /* 0x002fea0003800000 */
[----:B------:R-:W1:Y:S02]  /*2c70*/  SYNCS.PHASECHK.TRANS64.TRYWAIT P0, [UR4+0x70], R2 ;  /* 0x00007002ff0075a7 */ /* 0x000e640008001104 */
[----:B-1----:R-:W-:Y:S05]  /*2c80*/  @!P0 BRA `(.L_x_48) ;  /* 0x0000005000c88947 */ /* 0x002fea0003800000 */
.L_x_47:
[----:B------:R-:W-:-:S04]  /*2c90*/  UIADD3 UR7, UPT, UPT, UR5, 0x1, URZ ;  /* 0x0000000105077890 */ /* 0x000fc8000fffe0ff */
[----:B------:R-:W-:-:S04]  /*2ca0*/  UISETP.NE.AND UP0, UPT, UR7, 0x2, UPT ;  /* 0x000000020700788c */ /* 0x000fc8000bf05270 */
[----:B------:R-:W-:Y:S02]  /*2cb0*/  USEL UR8, URZ, 0x1, UP0 ;  /* 0x00000001ff087887 */ /* 0x000fe40008000000 */
[----:B------:R-:W-:-:S04]  /*2cc0*/  USEL UR7, UR7, URZ, UP0 ;  /* 0x000000ff07077287 */ /* 0x000fc80008000000 */
[----:B------:R-:W-:Y:S01]  /*2cd0*/  ULEA UR7, UR7, UR6, 0x3 ;  /* 0x0000000607077291 */ /* 0x000fe2000f8e18ff */
[----:B-1----:R-:W-:-:S04]  /*2ce0*/  LOP3.LUT R2, R12, UR8, RZ, 0x3c, !PT ;  /* 0x000000080c027c12 */ /* 0x002fc8000f8e3cff */
[----:B------:R-:W-:-:S04]  /*2cf0*/  SHF.L.U32 R0, R2, 0x1f, RZ ;  /* 0x0000001f02007819 */ /* 0x000fc800000006ff */
[----:B------:R-:W1:Y:S02]  /*2d00*/  SYNCS.PHASECHK.TRANS64 P0, [UR7+0x70], R0 ;  /* 0x00007000ff0075a7 */ /* 0x000e640008001007 */
[----:B-1----:R-:W-:Y:S05]  /*2d10*/  @P0 EXIT ;  /* 0x000000000000094d */ /* 0x002fea0003800000 */
[----:B------:R-:W-:Y:S02]  /*2d20*/  SHF.L.U32 R2, R2, 0x1f, RZ ;  /* 0x0000001f02027819 */ /* 0x000fe400000006ff */
[----:B------:R-:W-:-:S07]  /*2d30*/  MOV R0, UR7 ;  /* 0x0000000700007c02 */ /* 0x000fce0008000f00 */
.L_x_49:
[----:B-1----:R1:W2:Y:S02]  /*2d40*/  SYNCS.PHASECHK.TRANS64.TRYWAIT P0, [R0+URZ+0x70], R2 ;  /* 0x00007002000075a7 */ /* 0x0022a400080011ff */
[----:B--2---:R-:W-:Y:S05]  /*2d50*/  @!P0 NANOSLEEP.SYNCS 0x989680 ;  /* 0x009896800000895d */ /* 0x004fea0003900000 */
[----:B------:R-:W2:Y:S02]  /*2d60*/  @!P0 SYNCS.PHASECHK.TRANS64 P0, [R0+URZ+0x70], R2 ;  /* 0x00007002000085a7 */ /* 0x000ea400080010ff */
[----:B--2---:R-:W-:Y:S05]  /*2d70*/  @P0 EXIT ;  /* 0x000000000000094d */ /* 0x004fea0003800000 */
[----:B------:R-:W-:Y:S05]  /*2d80*/  BRA `(.L_x_49) ;  /* 0xfffffffc00ec7947 */ /* 0x000fea000383ffff */
.L_x_42:
[----:B------:R-:W-:-:S09]  /*2d90*/  UISETP.NE.AND UP1, UPT, UR10, URZ, UPT ;  /* 0x000000ff0a00728c */ /* 0x000fd2000bf25270 */
[----:B------:R-:W-:Y:S05]  /*2da0*/  BRA.U UP1, `(.L_x_50) ;  /* 0x0000001501047547 */ /* 0x000fea000b800000 */
[----:B------:R-:W-:Y:S01]  /*2db0*/  UMOV UR4, 0x40 ;  /* 0x0000004000047882 */ /* 0x000fe20000000000 */
[----:B------:R-:W-:Y:S01]  /*2dc0*/  NOP ;  /* 0x0000000000007918 */ /* 0x000fe20000000000 */
[----:B------:R-:W-:Y:S01]  /*2dd0*/  ULEA UR5, UR53, UR4, 0x18 ;  /* 0x0000000435057291 */ /* 0x000fe2000f8ec0ff */
[----:B------:R-:W-:Y:S02]  /*2de0*/  UMOV UR6, 0x400 ;  /* 0x0000040000067882 */ /* 0x000fe40000000000 */
[----:B------:R-:W-:-:S06]  /*2df0*/  ULEA UR6, UR53, UR6, 0x18 ;  /* 0x0000000635067291 */ /* 0x000fcc000f8ec0ff */
[----:B------:R-:W1:Y:S02]  /*2e00*/  LDS.U8 R0, [UR5+0x1c] ;  /* 0x00001c05ff007984 */ /* 0x000e640008000000 */
[----:B-1----:R-:W-:-:S13]  /*2e10*/  ISETP.NE.AND P0, PT, R0, RZ, PT ;  /* 0x000000ff0000720c */ /* 0x002fda0003f05270 */
[----:B------:R-:W-:Y:S05]  /*2e20*/  @P0 BRA `(.L_x_51) ;  /* 0x0000000000580947 */ /* 0x000fea0003800000 */
[----:B------:R-:W-:-:S13]  /*2e30*/  ELECT P0, URZ, PT ;  /* 0x0000000000ff782f */ /* 0x000fda0003800000 */
[----:B------:R-:W-:Y:S05]  /*2e40*/  @!P0 BRA `(.L_x_52) ;  /* 0x0000000000608947 */ /* 0x000fea0003800000 */
[----:B------:R-:W-:Y:S01]  /*2e50*/  UMOV UR4, 0x10 ;  /* 0x0000001000047882 */ /* 0x000fe20000000000 */
[----:B------:R-:W-:Y:S01]  /*2e60*/  HFMA2 R0, -RZ, RZ, 0, 5.9604644775390625e-08 ;  /* 0x00000001ff007431 */ /* 0x000fe200000001ff */
[----:B------:R-:W-:-:S03]  /*2e70*/  MOV R2, 0xffff ;  /* 0x0000ffff00027802 */ /* 0x000fc60000000f00 */
[----:B------:R-:W-:Y:S04]  /*2e80*/  DEPBAR.LE SB1, 0x36 ;  /* 0x00009d800000791a */ /* 0x000fe80000000000 */
[----:B------:R-:W1:Y:S02]  /*2e90*/  UTCATOMSWS.FIND_AND_SET.ALIGN UP0, UR4, UR4 ;  /* 0x00000004000475e3 */ /* 0x000e640008000800 */
[----:B-1----:R-:W-:Y:S01]  /*2ea0*/  MOV R3, UR4 ;  /* 0x0000000400037c02 */ /* 0x002fe20008000f00 */
[----:B------:R-:W-:Y:S06]  /*2eb0*/  BRA.U UP0, `(.L_x_53) ;  /* 0x0000000100187547 */ /* 0x000fec000b800000 */
.L_x_54:
[----:B------:R-:W-:Y:S05]  /*2ec0*/  NANOSLEEP 0x64 ;  /* 0x000000640000795d */ /* 0x000fea0003800000 */
[----:B------:R-:W-:-:S05]  /*2ed0*/  UMOV UR4, 0x10 ;  /* 0x0000001000047882 */ /* 0x000fca0000000000 */
[----:B------:R-:W-:Y:S04]  /*2ee0*/  DEPBAR.LE SB1, 0x36 ;  /* 0x00009d800000791a */ /* 0x000fe80000000000 */
[----:B------:R-:W1:Y:S02]  /*2ef0*/  UTCATOMSWS.FIND_AND_SET.ALIGN UP0, UR4, UR4 ;  /* 0x00000004000475e3 */ /* 0x000e640008000800 */
[----:B-1----:R-:W-:Y:S01]  /*2f00*/  MOV R3, UR4 ;  /* 0x0000000400037c02 */ /* 0x002fe20008000f00 */
[----:B------:R-:W-:Y:S05]  /*2f10*/  BRA.U !UP0, `(.L_x_54) ;  /* 0xfffffffd08e87547 */ /* 0x000fea000b83ffff */
.L_x_53:
[-C--:B------:R-:W-:Y:S02]  /*2f20*/  SHF.L.U32 R2, R2, R3.reuse, RZ ;  /* 0x0000000302027219 */ /* 0x080fe400000006ff */
[----:B------:R-:W-:Y:S01]  /*2f30*/  SHF.L.U32 R0, R0, R3, RZ ;  /* 0x0000000300007219 */ /* 0x000fe200000006ff */
[----:B------:R-:W-:Y:S02]  /*2f40*/  IMAD.SHL.U32 R3, R3, 0x20, RZ ;  /* 0x0000002003037824 */ /* 0x000fe400078e00ff */
[----:B------:R1:W-:Y:S04]  /*2f50*/  ATOMS.OR RZ, [UR5+0x14], R2 ;  /* 0x00001402ffff798c */ /* 0x0003e8000b000005 */
[----:B------:R1:W-:Y:S04]  /*2f60*/  ATOMS.OR RZ, [UR5+0x18], R0 ;  /* 0x00001800ffff798c */ /* 0x0003e8000b000005 */
[----:B------:R1:W-:Y:S01]  /*2f70*/  STS [UR6+0x110], R3 ;  /* 0x00011003ff007988 */ /* 0x0003e20008000806 */
[----:B------:R-:W-:Y:S05]  /*2f80*/  BRA `(.L_x_52) ;  /* 0x0000000000107947 */ /* 0x000fea0003800000 */
.L_x_51:
[----:B------:R-:W-:Y:S02]  /*2f90*/  MOV R0, 0xffffffff ;  /* 0xffffffff00007802 */ /* 0x000fe40000000f00 */
[----:B------:R-:W-:-:S03]  /*2fa0*/  MOV R2, 0x2fd0 ;  /* 0x00002fd000027802 */ /* 0x000fc60000000f00 */
[----:B------:R1:W-:Y:S04]  /*2fb0*/  STS [UR6+0x110], R0 ;  /* 0x00011000ff007988 */ /* 0x0003e80008000806 */
[----:B-1-3-5:R-:W-:Y:S05]  /*2fc0*/  CALL.REL.NOINC `($__internal_1_$__cuda_sm10x_tcgen05_guardrail_trap_phase_invalid_during_alloc) ;  /* 0x0000005400a07944 */ /* 0x02afea0003c00000 */
.L_x_52:
[----:B------:R-:W-:Y:S05]  /*2fd0*/  WARPSYNC.ALL ;  /* 0x0000000000007948 */ /* 0x000fea0003800000 */
[----:B------:R-:W2:Y:S01]  /*2fe0*/  S2UR UR4, SR_CgaCtaId ;  /* 0x00000000000479c3 */ /* 0x000ea20000008800 */
[----:B------:R-:W-:Y:S01]  /*2ff0*/  UMOV UR70, 0x400 ;  /* 0x0000040000467882 */ /* 0x000fe20000000000 */
[----:B------:R-:W-:-:S06]  /*3000*/  NOP ;  /* 0x0000000000007918 */ /* 0x000fcc0000000000 */
[----:B------:R-:W-:Y:S06]  /*3010*/  BAR.ARV 0x6, 0xa0 ;  /* 0x0182800000007b1d */ /* 0x000fec0000002000 */
[----:B------:R-:W4:Y:S01]  /*3020*/  LDCU UR5, c[0x0][0x38c] ;  /* 0x00007180ff0577ac */ /* 0x000f220008000800 */
[----:B------:R-:W-:Y:S01]  /*3030*/  IMAD.MOV.U32 R11, RZ, RZ, 0x1 ;  /* 0x00000001ff0b7424 */ /* 0x000fe200078e00ff */
[----:B------:R-:W-:Y:S01]  /*3040*/  CS2R R8, SRZ ;  /* 0x0000000000087805 */ /* 0x000fe2000001ff00 */
[----:B------:R-:W-:Y:S01]  /*3050*/  IMAD.MOV.U32 R10, RZ, RZ, RZ ;  /* 0x000000ffff0a7224 */ /* 0x000fe200078e00ff */
[----:B------:R-:W3:Y:S01]  /*3060*/  LDCU UR7, c[0x0][0x38c] ;  /* 0x00007180ff0777ac */ /* 0x000ee20008000800 */
[----:B------:R-:W-:Y:S01]  /*3070*/  UMOV UR9, URZ ;  /* 0x000000ff00097c82 */ /* 0x000fe20008000000 */
[----:B------:R-:W-:Y:S01]  /*3080*/  UMOV UR76, 0x0 ;  /* 0x00000000004c7882 */ /* 0x000fe20000000000 */
[----:B--2---:R-:W-:Y:S01]  /*3090*/  ULEA UR70, UR4, UR70, 0x18 ;  /* 0x0000004604467291 */ /* 0x004fe2000f8ec0ff */
[----:B------:R-:W-:-:S02]  /*30a0*/  UMOV UR77, 0x8100490 ;  /* 0x08100490004d7882 */ /* 0x000fc40000000000 */
[----:B------:R-:W-:Y:S01]  /*30b0*/  UMOV UR4, URZ ;  /* 0x000000ff00047c82 */ /* 0x000fe20008000000 */
[----:B------:R-:W-:Y:S01]  /*30c0*/  UIADD3 UR6, UPT, UPT, UR70, 0x26400, URZ ;  /* 0x0002640046067890 */ /* 0x000fe2000fffe0ff */
[----:B------:R-:W-:Y:S01]  /*30d0*/  IMAD.U32 R15, RZ, RZ, UR4 ;  /* 0x00000004ff0f7e24 */ /* 0x000fe2000f8e00ff */
[----:B------:R-:W-:Y:S01]  /*30e0*/  UMOV UR74, 0x0 ;  /* 0x00000000004a7882 */ /* 0x000fe20000000000 */
[----:B------:R-:W-:Y:S01]  /*30f0*/  UMOV UR75, 0x8100490 ;  /* 0x08100490004b7882 */ /* 0x000fe20000000000 */
[----:B----4-:R-:W-:Y:S01]  /*3100*/  UIADD3 UR5, UPT, UPT, UR5, 0xff, URZ ;  /* 0x000000ff05057890 */ /* 0x010fe2000fffe0ff */
[----:B-1----:R-:W1:Y:S03]  /*3110*/  LDS R0, [UR70+0x110] ;  /* 0x00011046ff007984 */ /* 0x002e660008000800 */
[----:B------:R-:W-:Y:S02]  /*3120*/  USHF.R.S32.HI UR4, URZ, 0x1f, UR5 ;  /* 0x0000001fff047899 */ /* 0x000fe40008011405 */
[----:B---3--:R-:W-:-:S02]  /*3130*/  UISETP.GE.AND UP3, UPT, UR7, 0x1, UPT ;  /* 0x000000010700788c */ /* 0x008fc4000bf66270 */
[----:B------:R-:W-:Y:S02]  /*3140*/  ULEA.HI UR4, UR4, UR5, URZ, 0x8 ;  /* 0x0000000504047291 */ /* 0x000fe4000f8f40ff */
[----:B------:R-:W-:Y:S02]  /*3150*/  UIADD3 UR5, UPT, UPT, UR70, 0x6400, URZ ;  /* 0x0000640046057890 */ /* 0x000fe4000fffe0ff */
[----:B------:R-:W-:Y:S02]  /*3160*/  USHF.R.S32.HI UR8, URZ, 0x8, UR4 ;  /* 0x00000008ff087899 */ /* 0x000fe40008011404 */
[----:B------:R-:W-:Y:S02]  /*3170*/  USHF.R.U32.HI UR4, URZ, 0x4, UR6 ;  /* 0x00000004ff047899 */ /* 0x000fe40008011606 */
[----:B------:R-:W-:Y:S02]  /*3180*/  UISETP.LT.AND UP0, UPT, UR8, 0x1, UPT ;  /* 0x000000010800788c */ /* 0x000fe4000bf01270 */
[----:B------:R-:W-:Y:S01]  /*3190*/  IMAD.U32 R12, RZ, RZ, UR8 ;  /* 0x00000008ff0c7e24 */ /* 0x000fe2000f8e00ff */
[----:B------:R-:W-:-:S02]  /*31a0*/  ULOP3.LUT UR4, UR4, 0x3fff, URZ, 0xc0, !UPT ;  /* 0x00003fff04047892 */ /* 0x000fc4000f8ec0ff */
[----:B------:R-:W-:Y:S02]  /*31b0*/  USEL UR6, UR8, 0x1, !UP0 ;  /* 0x0000000108067887 */ /* 0x000fe4000c000000 */
[----:B------:R-:W-:Y:S02]  /*31c0*/  ULOP3.LUT UR73, UR4, 0x10000, URZ, 0xfc, !UPT ;  /* 0x0001000004497892 */ /* 0x000fe4000f8efcff */
[----:B------:R-:W-:Y:S02]  /*31d0*/  UIADD3 UR4, UPT, UPT, -UR6, URZ, URZ ;  /* 0x000000ff06047290 */ /* 0x000fe4000fffe1ff */
[----:B------:R-:W-:-:S04]  /*31e0*/  USHF.R.U32.HI UR5, URZ, 0x4, UR5 ;  /* 0x00000004ff057899 */ /* 0x000fc80008011605 */
[----:B------:R-:W-:Y:S01]  /*31f0*/  ULOP3.LUT UR5, UR5, 0x3fff, URZ, 0xc0, !UPT ;  /* 0x00003fff05057892 */ /* 0x000fe2000f8ec0ff */
[----:B------:R-:W-:-:S03]  /*3200*/  MOV R14, UR4 ;  /* 0x00000004000e7c02 */ /* 0x000fc60008000f00 */
[----:B------:R-:W-:Y:S01]  /*3210*/  ULOP3.LUT UR72, UR5, 0x10000, URZ, 0xfc, !UPT ;  /* 0x0001000005487892 */ /* 0x000fe2000f8efcff */
[----:B-1----:R-:W-:-:S13]  /*3220*/  R2UR UR8, R0 ;  /* 0x00000000000872ca */ /* 0x002fda00000e0000 */
[----:B------:R-:W-:-:S07]  /*3230*/  MOV R16, UR8 ;  /* 0x0000000800107c02 */ /* 0x000fce0008000f00 */
.L_x_61:
[----:B------:R-:W-:Y:S02]  /*3240*/  LEA R0, R10, UR70, 0x3 ;  /* 0x000000460a007c11 */ /* 0x000fe4000f8e18ff */
[----:B------:R-:W-:Y:S02]  /*3250*/  SHF.L.U32 R2, R9, 0x1f, RZ ;  /* 0x0000001f09027819 */ /* 0x000fe400000006ff */
[----:B------:R-:W-:Y:S01]  /*3260*/  PLOP3.LUT P0, PT, PT, PT, UP3, 0x80, 0x8 ;  /* 0x000000000008781c */ /* 0x000fe20003f0f038 */
[----:B------:R-:W-:Y:S01]  /*3270*/  VIADD R3, R0, 0x70 ;  /* 0x0000007000037836 */ /* 0x000fe20000000000 */
[----:B-1----:R-:W1:Y:S02]  /*3280*/  SYNCS.PHASECHK.TRANS64.TRYWAIT P1, [R0+URZ+0x60], R2 ;  /* 0x00006002000075a7 */ /* 0x002e6400080211ff */
[----:B-1----:R-:W-:Y:S09]  /*3290*/  @!P1 BRA `(.L_x_55) ;  /* 0x0000004c005c9947 */ /* 0x002ff20003800000 */
.L_x_128:
[----:B------:R-:W-:Y:S01]  /*32a0*/  LEA R4, R10, UR70, 0x4 ;  /* 0x000000460a047c11 */ /* 0x000fe2000f8e20ff */
[----:B------:R-:W-:Y:S01]  /*32b0*/  @UP3 ULEA UR4, UR9, UR70, 0x3 ;  /* 0x0000004609043291 */ /* 0x000fe2000f8e18ff */
[----:B------:R-:W-:Y:S02]  /*32c0*/  R2UR UR5, R15 ;  /* 0x000000000f0572ca */ /* 0x000fe400000e0000 */
[----:B------:R-:W-:Y:S02]  /*32d0*/  PLOP3.LUT P2, PT, PT, PT, PT, 0x80, 0x8 ;  /* 0x000000000008781c */ /* 0x000fe40003f4f070 */
[----:B------:R-:W2:Y:S01]  /*32e0*/  LDS.128 R4, [R4+0xf0] ;  /* 0x0000f00004047984 */ /* 0x000ea20000000c00 */
[----:B------:R-:W-:Y:S02]  /*32f0*/  PRMT R3, RZ, 0x654, R3 ;  /* 0x00000654ff037816 */ /* 0x000fe40000000003 */
[----:B-1----:R-:W-:Y:S01]  /*3300*/  @P0 SHF.L.U32 R2, R8, 0x1f, RZ ;  /* 0x0000001f08020819 */ /* 0x002fe200000006ff */
[----:B------:R-:W-:Y:S01]  /*3310*/  @!PT LDS RZ, [RZ] ;  /* 0x00000000fffff984 */ /* 0x000fe20000000800 */
[----:B------:R-:W-:Y:S01]  /*3320*/  @!PT LDS RZ, [RZ] ;  /* 0x00000000fffff984 */ /* 0x000fe20000000800 */
[----:B------:R-:W-:Y:S01]  /*3330*/  @!PT LDS RZ, [RZ] ;  /* 0x00000000fffff984 */ /* 0x000fe20000000800 */
[----:B------:R-:W-:Y:S01]  /*3340*/  @!PT LDS RZ, [RZ] ;  /* 0x00000000fffff984 */ /* 0x000fe20000000800 */
[----:B------:R1:W-:Y:S06]  /*3350*/  MEMBAR.ALL.CTA ;  /* 0x0000000000007992 */ /* 0x0003ec0000008000 */
[----:B-1----:R-:W1:Y:S01]  /*3360*/  FENCE.VIEW.ASYNC.S ;  /* 0x00000000000073c6 */ /* 0x002e620000000000 */
[----:B------:R-:W-:-:S02]  /*3370*/  SHF.L.U32 R0, R11, 0x1f, RZ ;  /* 0x0000001f0b007819 */ /* 0x000fc400000006ff */
[----:B------:R-:W-:Y:S01]  /*3380*/  R2UR UR6, R16 ;  /* 0x00000000100672ca */ /* 0x000fe200000e0000 */
[----:B------:R-:W-:-:S06]  /*3390*/  ULEA UR7, UR5, UR70, 0x3 ;  /* 0x0000004605077291 */ /* 0x000fcc000f8e18ff */
[----:B------:R-:W-:-:S06]  /*33a0*/  IMAD.U32 R13, RZ, RZ, UR7 ;  /* 0x00000007ff0d7e24 */ /* 0x000fcc000f8e00ff */
[----:B------:R-:W-:Y:S01]  /*33b0*/  ULEA UR8, UR5, UR6, 0x6 ;  /* 0x0000000605087291 */ /* 0x000fe2000f8e30ff */
[----:B-1----:R1:W-:Y:S01]  /*33c0*/  SYNCS.ARRIVE.TRANS64.RED.A1T0 RZ, [R3+URZ], RZ ;  /* 0x000000ff03ff79a7 */ /* 0x0023e200081004ff */
[----:B------:R1:W3:Y:S01]  /*33d0*/  @P0 SYNCS.PHASECHK.TRANS64.TRYWAIT P2, [UR4], R2 ;  /* 0x00000002ff0005a7 */ /* 0x0002e20008041104 */
[----:B--2---:R-:W-:Y:S01]  /*33e0*/  LOP3.LUT P1, RZ, R6, 0x1, RZ, 0xc0, !PT ;  /* 0x0000000106ff7812 */ /* 0x004fe2000782c0ff */
[----:B------:R-:W2:Y:S02]  /*33f0*/  SYNCS.PHASECHK.TRANS64.TRYWAIT P0, [UR7+0xa0], R0 ;  /* 0x0000a000ff0075a7 */ /* 0x000ea40008001107 */
[----:B-123--:R-:W-:Y:S10]  /*3400*/  @!P0 BRA `(.L_x_56) ;  /* 0x0000004c00148947 */ /* 0x00eff40003800000 */
.L_x_130:
[----:B------:R-:W-:Y:S01]  /*3410*/  IADD3 R10, PT, PT, R10, 0x1, RZ ;  /* 0x000000010a0a7810 */ /* 0x000fe20007ffe0ff */
[----:B------:R-:W-:Y:S06]  /*3420*/  BRA.U !UP3, `(.L_x_57) ;  /* 0x000000050bec7547 */ /* 0x000fec000b800000 */
[----:B------:R-:W-:Y:S01]  /*3430*/  R2UR UR69, R14 ;  /* 0x000000000e4572ca */ /* 0x000fe200000e0000 */
[----:B------:R-:W-:Y:S01]  /*3440*/  UPLOP3.LUT UP4, UPT, UPT, UPT, UPT, 0x40, 0x4 ;  /* 0x000000000004789c */ /* 0x000fe20003f8e870 */
[----:B------:R-:W-:Y:S01]  /*3450*/  R2UR UR68, R12 ;  /* 0x000000000c4472ca */ /* 0x000fe200000e0000 */
[----:B------:R-:W-:-:S14]  /*3460*/  UMOV UR7, UR9 ;  /* 0x0000000900077c82 */ /* 0x000fdc0008000000 */
.L_x_60:
[----:B------:R-:W-:Y:S02]  /*3470*/  UIADD3 UR69, UPT, UPT, UR69, 0x1, URZ ;  /* 0x0000000145457890 */ /* 0x000fe4000fffe0ff */
[----:B--2---:R-:W-:Y:S02]  /*3480*/  ULEA UR5, UR7, UR70, 0x3 ;  /* 0x0000004607057291 */ /* 0x004fe4000f8e18ff */
[----:B------:R-:W-:Y:S01]  /*3490*/  UISETP.NE.AND UP0, UPT, UR69, URZ, UPT ;  /* 0x000000ff4500728c */ /* 0x000fe2000bf05270 */
[----:B------:R-:W-:Y:S10]  /*34a0*/  @P2 BRA `(.L_x_58) ;  /* 0x00000000000c2947 */ /* 0x000ff40003800000 */
[----:B-1----:R-:W-:Y:S04]  /*34b0*/  SHF.L.U32 R2, R8, 0x1f, RZ ;  /* 0x0000001f08027819 */ /* 0x002fe800000006ff */
[----:B------:R-:W1:Y:S02]  /*34c0*/  SYNCS.PHASECHK.TRANS64.TRYWAIT P0, [UR5], R2 ;  /* 0x00000002ff0075a7 */ /* 0x000e640008001105 */
[----:B-1----:R-:W-:Y:S05]  /*34d0*/  @!P0 BRA `(.L_x_59) ;  /* 0x0000004800fc8947 */ /* 0x002fea0003800000 */
.L_x_58:
[----:B------:R-:W-:Y:S01]  /*34e0*/  UISETP.NE.AND UP1, UPT, UR68, 0x1, UPT ;  /* 0x000000014400788c */ /* 0x000fe2000bf25270 */
[----:B------:R-:W-:Y:S01]  /*34f0*/  PLOP3.LUT P2, PT, PT, PT, PT, 0x80, 0x8 ;  /* 0x000000000008781c */ /* 0x000fe20003f4f070 */
[----:B------:R-:W-:Y:S01]  /*3500*/  UIADD3 UR9, UPT, UPT, UR7, 0x1, URZ ;  /* 0x0000000107097890 */ /* 0x000fe2000fffe0ff */
[----:B------:R-:W-:Y:S01]  /*3510*/  MOV.SPILL R3, UR75 ;  /* 0x0000004b00037c02 */ /* 0x000fe20009000f00 */
[----:B------:R-:W-:Y:S01]  /*3520*/  UIADD3 UR71, UPT, UPT, UR5, 0x10, URZ ;  /* 0x0000001005477890 */ /* 0x000fe2000fffe0ff */
[----:B-1----:R-:W-:Y:S01]  /*3530*/  MOV.SPILL R2, UR74 ;  /* 0x0000004a00027c02 */ /* 0x002fe20009000f00 */
[----:B------:R-:W-:Y:S01]  /*3540*/  UISETP.NE.AND UP2, UPT, UR9, 0x2, UPT ;  /* 0x000000020900788c */ /* 0x000fe2000bf45270 */
[----:B------:R-:W-:Y:S01]  /*3550*/  PLOP3.LUT P0, PT, PT, PT, UP1, 0x80, 0x8 ;  /* 0x000000000008781c */ /* 0x000fe20003f0f018 */
[----:B------:R-:W-:Y:S02]  /*3560*/  ULEA UR6, UR7, UR73, 0xb ;  /* 0x0000004907067291 */ /* 0x000fe4000f8e58ff */
[----:B------:R-:W-:Y:S02]  /*3570*/  USEL UR5, URZ, 0x1, UP2 ;  /* 0x00000001ff057887 */ /* 0x000fe40009000000 */
[----:B------:R-:W-:Y:S02]  /*3580*/  USEL UR9, UR9, URZ, UP2 ;  /* 0x000000ff09097287 */ /* 0x000fe40009000000 */
[----:B------:R-:W-:Y:S02]  /*3590*/  ULEA UR4, UR7, UR72, 0xc ;  /* 0x0000004807047291 */ /* 0x000fe4000f8e60ff */
[----:B------:R-:W-:Y:S01]  /*35a0*/  @UP1 ULEA UR7, UR9, UR70, 0x3 ;  /* 0x0000004609071291 */ /* 0x000fe2000f8e18ff */
[----:B------:R-:W-:Y:S01]  /*35b0*/  LOP3.LUT R8, R8, UR5, RZ, 0x3c, !PT ;  /* 0x0000000508087c12 */ /* 0x000fe2000f8e3cff */
[----:B------:R-:W-:Y:S02]  /*35c0*/  UIADD3 UR20, UPT, UPT, UR6, 0x2, URZ ;  /* 0x0000000206147890 */ /* 0x000fe4000fffe0ff */
[----:B------:R-:W-:Y:S01]  /*35d0*/  UIADD3 UR18, UPT, UPT, UR4, 0x2, URZ ;  /* 0x0000000204127890 */ /* 0x000fe2000fffe0ff */
[----:B------:R-:W-:Y:S01]  /*35e0*/  @P0 SHF.L.U32 R0, R8, 0x1f, RZ ;  /* 0x0000001f08000819 */ /* 0x000fe200000006ff */
[----:B------:R-:W-:Y:S02]  /*35f0*/  UIADD3 UR14, UPT, UPT, UR6, 0x4, URZ ;  /* 0x00000004060e7890 */ /* 0x000fe4000fffe0ff */
[----:B------:R-:W-:Y:S01]  /*3600*/  UIADD3 UR12, UPT, UPT, UR4, 0x4, URZ ;  /* 0x00000004040c7890 */ /* 0x000fe2000fffe0ff */
[----:B------:R2:W3:Y:S01]  /*3610*/  @P0 SYNCS.PHASECHK.TRANS64.TRYWAIT P2, [UR7], R0 ;  /* 0x00000000ff0005a7 */ /* 0x0004e20008041107 */
[----:B------:R-:W-:Y:S02]  /*3620*/  UIADD3 UR66, UPT, UPT, UR6, 0x6, URZ ;  /* 0x0000000606427890 */ /* 0x000fe4000fffe0ff */
        /* <DEDUP_REMOVED lines=24> */
[----:B------:R-:W-:Y:S01]  /*37b0*/  UIADD3 UR68, UPT, UPT, UR68, -0x1, URZ ;  /* 0xffffffff44447890 */ /* 0x000fe2000fffe0ff */
[----:B------:R-:W-:Y:S01]  /*37c0*/  UMOV UR7, 0x40004040 ;  /* 0x4000404000077882 */ /* 0x000fe20000000000 */
[----:B------:R-:W-:Y:S01]  /*37d0*/  UMOV UR74, 0x0 ;  /* 0x00000000004a7882 */ /* 0x000fe20000000000 */
[----:B------:R-:W-:Y:S01]  /*37e0*/  UMOV UR75, 0x8100490 ;  /* 0x08100490004b7882 */ /* 0x000fe20000000000 */
[----:B------:R-:W-:Y:S01]  /*37f0*/  UMOV UR5, 0x40004040 ;  /* 0x4000404000057882 */ /* 0x000fe20000000000 */
[----:B------:R-:W-:Y:S01]  /*3800*/  UMOV UR21, 0x40004040 ;  /* 0x4000404000157882 */ /* 0x000fe20000000000 */
[----:B------:R1:W-:Y:S01]  /*3810*/  UTCHMMA gdesc[UR4], gdesc[UR6], tmem[UR8], tmem[UR74], idesc[UR75], UP4 ;  /* 0x00ff4a06040075ea */ /* 0x0003e2000a000008 */
[----:B------:R-:W-:Y:S01]  /*3820*/  UPLOP3.LUT UP4, UPT, UPT, UPT, UPT, 0x80, 0x8 ;  /* 0x000000000008789c */ /* 0x000fe20003f8f070 */
[----:B------:R-:W-:Y:S01]  /*3830*/  UMOV UR19, 0x40004040 ;  /* 0x4000404000137882 */ /* 0x000fe20000000000 */
[----:B------:R-:W-:Y:S01]  /*3840*/  UMOV UR15, 0x40004040 ;  /* 0x40004040000f7882 */ /* 0x000fe20000000000 */
[----:B------:R4:W-:Y:S01]  /*3850*/  UTCHMMA gdesc[UR18], gdesc[UR20], tmem[UR8], tmem[UR74], idesc[UR75], UPT ;  /* 0x00ff4a14120075ea */ /* 0x0009e2000b800008 */
[----:B------:R-:W-:Y:S01]  /*3860*/  UMOV UR13, 0x40004040 ;  /* 0x40004040000d7882 */ /* 0x000fe20000000000 */
        /* <DEDUP_REMOVED lines=18> */
[----:B-1----:R-:W-:Y:S01]  /*3990*/  UIADD3 UR4, UPT, UPT, UR4, 0xc06, URZ ;  /* 0x00000c0604047890 */ /* 0x002fe2000fffe0ff */
[----:B------:R-:W-:Y:S01]  /*39a0*/  UMOV UR6, 0x0 ;  /* 0x0000000000067882 */ /* 0x000fe20000000000 */
[----:B------:R-:W-:Y:S01]  /*39b0*/  UMOV UR7, 0x8100490 ;  /* 0x0810049000077882 */ /* 0x000fe20000000000 */
[----:B------:R-:W-:Y:S01]  /*39c0*/  UMOV UR31, 0x40004040 ;  /* 0x40004040001f7882 */ /* 0x000fe20000000000 */
[----:B----4-:R-:W-:Y:S01]  /*39d0*/  UMOV UR20, 0x0 ;  /* 0x0000000000147882 */ /* 0x010fe20000000000 */
[----:B------:R-:W-:Y:S01]  /*39e0*/  UMOV UR21, 0x8100490 ;  /* 0x0810049000157882 */ /* 0x000fe20000000000 */
[----:B------:R-:W-:Y:S01]  /*39f0*/  R2UR.FILL UR75, R3 ;  /* 0x00000000034b72ca */ /* 0x000fe200004e0000 */
[----:B------:R1:W-:Y:S01]  /*3a00*/  UTCHMMA gdesc[UR12], gdesc[UR14], tmem[UR8], tmem[UR20], idesc[UR21], UPT ;  /* 0x00ff140e0c0075ea */ /* 0x0003e2000b800008 */
[----:B------:R-:W-:Y:S01]  /*3a10*/  R2UR.FILL UR74, R2 ;  /* 0x00000000024a72ca */ /* 0x000fe200004e0000 */
[----:B------:R-:W-:Y:S01]  /*3a20*/  UTCHMMA gdesc[UR64], gdesc[UR66], tmem[UR8], tmem[UR20], idesc[UR21], UPT ;  /* 0x00ff1442400075ea */ /* 0x000fe2000b800008 */
[----:B------:R-:W-:Y:S01]  /*3a30*/  UTCHMMA gdesc[UR60], gdesc[UR62], tmem[UR8], tmem[UR20], idesc[UR21], UPT ;  /* 0x00ff143e3c0075ea */ /* 0x000fe2000b800008 */
[----:B------:R-:W-:Y:S01]  /*3a40*/  UMOV UR18, 0x0 ;  /* 0x0000000000127882 */ /* 0x000fe20000000000 */
[----:B------:R-:W-:Y:S01]  /*3a50*/  UMOV UR19, 0x8100490 ;  /* 0x0810049000137882 */ /* 0x000fe20000000000 */
[----:B------:R-:W-:Y:S01]  /*3a60*/  UMOV UR29, 0x40004040 ;  /* 0x40004040001d7882 */ /* 0x000fe20000000000 */
[----:B------:R-:W-:Y:S01]  /*3a70*/  UTCHMMA gdesc[UR56], gdesc[UR58], tmem[UR8], tmem[UR18], idesc[UR19], UPT ;  /* 0x00ff123a380075ea */ /* 0x000fe2000b800008 */
[----:B------:R-:W-:Y:S01]  /*3a80*/  UTCHMMA gdesc[UR52], gdesc[UR54], tmem[UR8], tmem[UR18], idesc[UR19], UPT ;  /* 0x00ff1236340075ea */ /* 0x000fe2000b800008 */
[----:B------:R-:W-:Y:S01]  /*3a90*/  UTCHMMA gdesc[UR48], gdesc[UR50], tmem[UR8], tmem[UR18], idesc[UR19], UPT ;  /* 0x00ff1232300075ea */ /* 0x000fe2000b800008 */
[----:B------:R-:W-:Y:S01]  /*3aa0*/  UTCHMMA gdesc[UR44], gdesc[UR46], tmem[UR8], tmem[UR6], idesc[UR7], UPT ;  /* 0x00ff062e2c0075ea */ /* 0x000fe2000b800008 */
[----:B------:R-:W-:Y:S01]  /*3ab0*/  UTCHMMA gdesc[UR40], gdesc[UR42], tmem[UR8], tmem[UR6], idesc[UR7], UPT ;  /* 0x00ff062a280075ea */ /* 0x000fe2000b800008 */
[----:B------:R-:W-:Y:S01]  /*3ac0*/  UTCHMMA gdesc[UR36], gdesc[UR38], tmem[UR8], tmem[UR18], idesc[UR19], UPT ;  /* 0x00ff1226240075ea */ /* 0x000fe2000b800008 */
[----:B------:R-:W-:Y:S01]  /*3ad0*/  UMOV UR27, 0x40004040 ;  /* 0x40004040001b7882 */ /* 0x000fe20000000000 */
[----:B------:R-:W-:Y:S01]  /*3ae0*/  UMOV UR25, 0x40004040 ;  /* 0x4000404000197882 */ /* 0x000fe20000000000 */
[----:B------:R-:W-:Y:S01]  /*3af0*/  UMOV UR23, 0x40004040 ;  /* 0x4000404000177882 */ /* 0x000fe20000000000 */
[----:B------:R-:W-:Y:S01]  /*3b00*/  UMOV UR17, 0x40004040 ;  /* 0x4000404000117882 */ /* 0x000fe20000000000 */
[----:B------:R-:W-:Y:S01]  /*3b10*/  UMOV UR11, 0x40004040 ;  /* 0x40004040000b7882 */ /* 0x000fe20000000000 */
[----:B-1----:R-:W-:Y:S01]  /*3b20*/  UMOV UR14, 0x0 ;  /* 0x00000000000e7882 */ /* 0x002fe20000000000 */
[----:B------:R-:W-:Y:S01]  /*3b30*/  UMOV UR15, 0x8100490 ;  /* 0x08100490000f7882 */ /* 0x000fe20000000000 */
[----:B------:R-:W-:Y:S01]  /*3b40*/  UMOV UR12, 0x0 ;  /* 0x00000000000c7882 */ /* 0x000fe20000000000 */
[----:B------:R-:W-:Y:S01]  /*3b50*/  UMOV UR13, 0x8100490 ;  /* 0x08100490000d7882 */ /* 0x000fe20000000000 */
[----:B------:R-:W-:Y:S01]  /*3b60*/  UTCHMMA gdesc[UR32], gdesc[UR34], tmem[UR8], tmem[UR14], idesc[UR15], UPT ;  /* 0x00ff0e22200075ea */ /* 0x000fe2000b800008 */
[----:B------:R-:W-:Y:S01]  /*3b70*/  UTCHMMA gdesc[UR28], gdesc[UR30], tmem[UR8], tmem[UR12], idesc[UR13], UPT ;  /* 0x00ff0c1e1c0075ea */ /* 0x000fe2000b800008 */
[----:B------:R1:W-:Y:S01]  /*3b80*/  UTCHMMA gdesc[UR24], gdesc[UR26], tmem[UR8], tmem[UR6], idesc[UR7], UPT ;  /* 0x00ff061a180075ea */ /* 0x0003e2000b800008 */
[----:B------:R2:W-:Y:S01]  /*3b90*/  UTCHMMA gdesc[UR16], gdesc[UR22], tmem[UR8], tmem[UR76], idesc[UR77], UPT ;  /* 0x00ff4c16100075ea */ /* 0x0005e2000b800008 */
[----:B------:R2:W-:Y:S01]  /*3ba0*/  UTCHMMA gdesc[UR4], gdesc[UR10], tmem[UR8], tmem[UR74], idesc[UR75], UPT ;  /* 0x00ff4a0a040075ea */ /* 0x0005e2000b800008 */
[----:B------:R2:W-:Y:S01]  /*3bb0*/  UTCBAR [UR71], URZ ;  /* 0x000000ff470073e9 */ /* 0x0005e200080000ff */
[----:B-1----:R-:W-:Y:S01]  /*3bc0*/  UMOV UR7, UR9 ;  /* 0x0000000900077c82 */ /* 0x002fe20008000000 */
[----:B---3--:R-:W-:Y:S05]  /*3bd0*/  BRA.U UP0, `(.L_x_60) ;  /* 0xfffffff900247547 */ /* 0x008fea000b83ffff */
.L_x_57:
[----:B--2---:R-:W-:Y:S02]  /*3be0*/  R2UR UR4, R15 ;  /* 0x000000000f0472ca */ /* 0x004fe400000e0000 */
[----:B------:R-:W-:Y:S02]  /*3bf0*/  R2UR UR5, R13 ;  /* 0x000000000d0572ca */ /* 0x000fe400000e0000 */
[----:B------:R-:W-:-:S04]  /*3c00*/  ISETP.NE.AND P0, PT, R10, 0x2, PT ;  /* 0x000000020a00780c */ /* 0x000fc80003f05270 */
[----:B-1----:R-:W-:Y:S02]  /*3c10*/  SEL R0, RZ, 0x1, P0 ;  /* 0x00000001ff007807 */ /* 0x002fe40000000000 */
[----:B------:R-:W-:Y:S02]  /*3c20*/  SEL R10, R10, RZ, P0 ;  /* 0x000000ff0a0a7207 */ /* 0x000fe40000000000 */
[----:B------:R-:W-:Y:S01]  /*3c30*/  LOP3.LUT R9, R9, R0, RZ, 0x3c, !PT ;  /* 0x0000000009097212 */ /* 0x000fe200078e3cff */
[----:B------:R-:W-:Y:S02]  /*3c40*/  UIADD3 UR4, UPT, UPT, UR4, 0x1, URZ ;  /* 0x0000000104047890 */ /* 0x000fe4000fffe0ff */
[----:B------:R-:W-:Y:S02]  /*3c50*/  UIADD3 UR5, UPT, UPT, UR5, 0x80, URZ ;  /* 0x0000008005057890 */ /* 0x000fe4000fffe0ff */
[----:B------:R-:W-:-:S04]  /*3c60*/  UISETP.NE.AND UP0, UPT, UR4, 0x4, UPT ;  /* 0x000000040400788c */ /* 0x000fc8000bf05270 */
[----:B------:R-:W-:Y:S02]  /*3c70*/  USEL UR6, URZ, 0x1, UP0 ;  /* 0x00000001ff067887 */ /* 0x000fe40008000000 */
[----:B------:R-:W-:Y:S01]  /*3c80*/  USEL UR4, UR4, URZ, UP0 ;  /* 0x000000ff04047287 */ /* 0x000fe20008000000 */
[----:B------:R1:W-:Y:S03]  /*3c90*/  UTCBAR [UR5], URZ ;  /* 0x000000ff050073e9 */ /* 0x0003e600080000ff */
[----:B------:R-:W-:Y:S02]  /*3ca0*/  LOP3.LUT R11, R11, UR6, RZ, 0x3c, !PT ;  /* 0x000000060b0b7c12 */ /* 0x000fe4000f8e3cff */
[----:B------:R-:W-:Y:S01]  /*3cb0*/  IMAD.U32 R15, RZ, RZ, UR4 ;  /* 0x00000004ff0f7e24 */ /* 0x000fe2000f8e00ff */
[----:B------:R-:W-:Y:S06]  /*3cc0*/  @P1 BRA `(.L_x_61) ;  /* 0xfffffff4005c1947 */ /* 0x000fec000383ffff */
[----:B------:R-:W2:Y:S01]  /*3cd0*/  S2UR UR8, SR_CgaCtaId ;  /* 0x00000000000879c3 */ /* 0x000ea20000008800 */
[----:B-1----:R-:W-:Y:S02]  /*3ce0*/  R2UR UR5, R15 ;  /* 0x000000000f0572ca */ /* 0x002fe400000e0000 */
[----:B------:R-:W-:Y:S01]  /*3cf0*/  ELECT P0, URZ, PT ;  /* 0x0000000000ff782f */ /* 0x000fe20003800000 */
[----:B------:R-:W-:Y:S01]  /*3d00*/  IMAD.MOV.U32 R0, RZ, RZ, 0x1 ;  /* 0x00000001ff007424 */ /* 0x000fe200078e00ff */
[----:B------:R-:W-:Y:S01]  /*3d10*/  UIADD3 UR70, UPT, UPT, UR70, 0xa0, URZ ;  /* 0x000000a046467890 */ /* 0x000fe2000fffe0ff */
[----:B------:R-:W-:Y:S01]  /*3d20*/  SHF.L.U32 R2, R11, 0x1f, RZ ;  /* 0x0000001f0b027819 */ /* 0x000fe200000006ff */
[----:B------:R-:W-:Y:S01]  /*3d30*/  UMOV UR4, 0x40 ;  /* 0x0000004000047882 */ /* 0x000fe20000000000 */
[----:B------:R-:W-:Y:S01]  /*3d40*/  UVIRTCOUNT.DEALLOC.SMPOOL 0x80 ;  /* 0x000000800000784c */ /* 0x000fe20000000000 */
[----:B--2---:R-:W-:-:S05]  /*3d50*/  ULEA UR8, UR8, UR4, 0x18 ;  /* 0x0000000408087291 */ /* 0x004fca000f8ec0ff */
[----:B------:R-:W-:-:S04]  /*3d60*/  ULEA UR4, UR5, UR70, 0x3 ;  /* 0x0000004605047291 */ /* 0x000fc8000f8e18ff */
[----:B------:R1:W-:Y:S05]  /*3d70*/  @P0 STS.U8 [UR8+0x1c], R0 ;  /* 0x00001c00ff000988 */ /* 0x0003ea0008000008 */
[----:B------:R-:W2:Y:S02]  /*3d80*/  SYNCS.PHASECHK.TRANS64.TRYWAIT P0, [UR4], R2 ;  /* 0x00000002ff0075a7 */ /* 0x000ea40008001104 */
[----:B-12---:R-:W-:Y:S05]  /*3d90*/  @!P0 BRA `(.L_x_62) ;  /* 0x0000004000e48947 */ /* 0x006fea0003800000 */
.L_x_133:
[----:B------:R-:W-:-:S13]  /*3da0*/  R2UR UR4, R15 ;  /* 0x000000000f0472ca */ /* 0x000fda00000e0000 */
[----:B------:R-:W-:-:S04]  /*3db0*/  UIADD3 UR4, UPT, UPT, UR4, 0x1, URZ ;  /* 0x0000000104047890 */ /* 0x000fc8000fffe0ff */
[----:B------:R-:W-:-:S04]  /*3dc0*/  UISETP.NE.AND UP0, UPT, UR4, 0x4, UPT ;  /* 0x000000040400788c */ /* 0x000fc8000bf05270 */
[----:B------:R-:W-:Y:S02]  /*3dd0*/  USEL UR6, URZ, 0x1, UP0 ;  /* 0x00000001ff067887 */ /* 0x000fe40008000000 */
[----:B------:R-:W-:-:S04]  /*3de0*/  USEL UR4, UR4, URZ, UP0 ;  /* 0x000000ff04047287 */ /* 0x000fc80008000000 */
[----:B------:R-:W-:Y:S01]  /*3df0*/  ULEA UR5, UR4, UR70, 0x3 ;  /* 0x0000004604057291 */ /* 0x000fe2000f8e18ff */
[----:B-1----:R-:W-:-:S04]  /*3e00*/  LOP3.LUT R2, R11, UR6, RZ, 0x3c, !PT ;  /* 0x000000060b027c12 */ /* 0x002fc8000f8e3cff */
[----:B------:R-:W-:-:S04]  /*3e10*/  SHF.L.U32 R3, R2, 0x1f, RZ ;  /* 0x0000001f02037819 */ /* 0x000fc800000006ff */
[----:B------:R-:W1:Y:S02]  /*3e20*/  SYNCS.PHASECHK.TRANS64.TRYWAIT P0, [UR5], R3 ;  /* 0x00000003ff0075a7 */ /* 0x000e640008001105 */
[----:B-1----:R-:W-:Y:S05]  /*3e30*/  @!P0 BRA `(.L_x_63) ;  /* 0x0000004000d48947 */ /* 0x002fea0003800000 */
.L_x_135:
[----:B------:R-:W-:-:S04]  /*3e40*/  UIADD3 UR4, UPT, UPT, UR4, 0x1, URZ ;  /* 0x0000000104047890 */ /* 0x000fc8000fffe0ff */
[----:B------:R-:W-:-:S04]  /*3e50*/  UISETP.NE.AND UP0, UPT, UR4, 0x4, UPT ;  /* 0x000000040400788c */ /* 0x000fc8000bf05270 */
[----:B------:R-:W-:Y:S02]  /*3e60*/  USEL UR6, URZ, 0x1, UP0 ;  /* 0x00000001ff067887 */ /* 0x000fe40008000000 */
[----:B------:R-:W-:-:S04]  /*3e70*/  USEL UR4, UR4, URZ, UP0 ;  /* 0x000000ff04047287 */ /* 0x000fc80008000000 */
[----:B------:R-:W-:Y:S01]  /*3e80*/  ULEA UR5, UR4, UR70, 0x3 ;  /* 0x0000004604057291 */ /* 0x000fe2000f8e18ff */
[----:B------:R-:W-:-:S04]  /*3e90*/  LOP3.LUT R2, R2, UR6, RZ, 0x3c, !PT ;  /* 0x0000000602027c12 */ /* 0x000fc8000f8e3cff */
[----:B-1----:R-:W-:-:S04]  /*3ea0*/  SHF.L.U32 R3, R2, 0x1f, RZ ;  /* 0x0000001f02037819 */ /* 0x002fc800000006ff */
[----:B------:R-:W1:Y:S02]  /*3eb0*/  SYNCS.PHASECHK.TRANS64.TRYWAIT P0, [UR5], R3 ;  /* 0x00000003ff0075a7 */ /* 0x000e640008001105 */
[----:B-1----:R-:W-:Y:S05]  /*3ec0*/  @!P0 BRA `(.L_x_64) ;  /* 0x0000004000c88947 */ /* 0x002fea0003800000 */
.L_x_137:
[----:B------:R-:W-:-:S04]  /*3ed0*/  UIADD3 UR4, UPT, UPT, UR4, 0x1, URZ ;  /* 0x0000000104047890 */ /* 0x000fc8000fffe0ff */
[----:B------:R-:W-:-:S04]  /*3ee0*/  UISETP.NE.AND UP0, UPT, UR4, 0x4, UPT ;  /* 0x000000040400788c */ /* 0x000fc8000bf05270 */
[----:B------:R-:W-:Y:S02]  /*3ef0*/  USEL UR5, URZ, 0x1, UP0 ;  /* 0x00000001ff057887 */ /* 0x000fe40008000000 */
[----:B------:R-:W-:-:S04]  /*3f00*/  USEL UR4, UR4, URZ, UP0 ;  /* 0x000000ff04047287 */ /* 0x000fc80008000000 */
[----:B------:R-:W-:Y:S01]  /*3f10*/  ULEA UR4, UR4, UR70, 0x3 ;  /* 0x0000004604047291 */ /* 0x000fe2000f8e18ff */
[----:B------:R-:W-:-:S04]  /*3f20*/  LOP3.LUT R2, R2, UR5, RZ, 0x3c, !PT ;  /* 0x0000000502027c12 */ /* 0x000fc8000f8e3cff */
[----:B------:R-:W-:-:S04]  /*3f30*/  SHF.L.U32 R2, R2, 0x1f, RZ ;  /* 0x0000001f02027819 */ /* 0x000fc800000006ff */
[----:B------:R-:W2:Y:S02]  /*3f40*/  SYNCS.PHASECHK.TRANS64.TRYWAIT P0, [UR4], R2 ;  /* 0x00000002ff0075a7 */ /* 0x000ea40008001104 */
[----:B--2---:R-:W-:Y:S05]  /*3f50*/  @!P0 BRA `(.L_x_65) ;  /* 0x0000004000bc8947 */ /* 0x004fea0003800000 */
.L_x_139:
[----:B------:R-:W-:Y:S01]  /*3f60*/  NOP ;  /* 0x0000000000007918 */ /* 0x000fe20000000000 */
[----:B-1----:R-:W1:Y:S01]  /*3f70*/  LDS R0, [UR8+0x14] ;  /* 0x00001408ff007984 */ /* 0x002e620008000800 */
[----:B------:R-:W-:Y:S01]  /*3f80*/  R2UR UR4, R16 ;  /* 0x00000000100472ca */ /* 0x000fe200000e0000 */
[----:B------:R-:W-:Y:S01]  /*3f90*/  UMOV UR5, 0xffff ;  /* 0x0000ffff00057882 */ /* 0x000fe20000000000 */
[----:B------:R-:W-:-:S11]  /*3fa0*/  UMOV UR6, 0x1 ;  /* 0x0000000100067882 */ /* 0x000fd60000000000 */
[----:B------:R-:W-:-:S04]  /*3fb0*/  ULOP3.LUT UR4, UR4, 0xffff, URZ, 0xc0, !UPT ;  /* 0x0000ffff04047892 */ /* 0x000fc8000f8ec0ff */
[----:B------:R-:W-:-:S04]  /*3fc0*/  USHF.R.U32.HI UR4, URZ, 0x5, UR4 ;  /* 0x00000005ff047899 */ /* 0x000fc80008011604 */
[----:B------:R-:W-:Y:S02]  /*3fd0*/  USHF.L.U32 UR5, UR5, UR4, URZ ;  /* 0x0000000405057299 */ /* 0x000fe400080006ff */
[----:B------:R-:W-:-:S04]  /*3fe0*/  USHF.L.U32 UR4, UR6, UR4, URZ ;  /* 0x0000000406047299 */ /* 0x000fc800080006ff */
[----:B-1----:R-:W-:-:S04]  /*3ff0*/  LOP3.LUT R0, R0, UR5, RZ, 0xc0, !PT ;  /* 0x0000000500007c12 */ /* 0x002fc8000f8ec0ff */
[----:B------:R-:W-:-:S13]  /*4000*/  ISETP.NE.AND P0, PT, R0, UR5, PT ;  /* 0x0000000500007c0c */ /* 0x000fda000bf05270 */
[----:B------:R-:W-:Y:S05]  /*4010*/  @P0 BRA `(.L_x_66) ;  /* 0x0000000000580947 */ /* 0x000fea0003800000 */
[----:B------:R-:W1:Y:S02]  /*4020*/  LDS R0, [UR8+0x18] ;  /* 0x00001808ff007984 */ /* 0x000e640008000800 */
[----:B-1----:R-:W-:-:S04]  /*4030*/  LOP3.LUT R0, R0, UR4, RZ, 0xc0, !PT ;  /* 0x0000000400007c12 */ /* 0x002fc8000f8ec0ff */
[----:B------:R-:W-:-:S13]  /*4040*/  ISETP.NE.AND P0, PT, R0, UR4, PT ;  /* 0x0000000400007c0c */ /* 0x000fda000bf05270 */
[----:B------:R-:W-:Y:S05]  /*4050*/  @P0 BRA `(.L_x_67) ;  /* 0x00000000003c0947 */ /* 0x000fea0003800000 */
[----:B------:R-:W1:Y:S01]  /*4060*/  S2R R2, SR_LANEID ;  /* 0x0000000000027919 */ /* 0x000e620000000000 */
[----:B------:R-:W-:-:S06]  /*4070*/  ULOP3.LUT UR5, URZ, UR5, URZ, 0x33, !UPT ;  /* 0x00000005ff057292 */ /* 0x000fcc000f8e33ff */
[----:B------:R-:W-:-:S04]  /*4080*/  IMAD.U32 R0, RZ, RZ, UR5 ;  /* 0x00000005ff007e24 */ /* 0x000fc8000f8e00ff */
[----:B------:R2:W3:Y:S02]  /*4090*/  REDUX UR7, R0 ;  /* 0x00000000000773c4 */ /* 0x0004e40000000000 */
[----:B------:R4:W-:Y:S01]  /*40a0*/  UTCATOMSWS.AND URZ, UR5 ;  /* 0x0000000500ff79e3 */ /* 0x0009e20008000000 */
[----:B--2---:R-:W-:Y:S01]  /*40b0*/  LOP3.LUT R0, RZ, UR4, RZ, 0x33, !PT ;  /* 0x00000004ff007c12 */ /* 0x004fe2000f8e33ff */
[----:B------:R-:W-:Y:S02]  /*40c0*/  VOTEU.ANY UR4, UPT, PT ;  /* 0x0000000000047886 */ /* 0x000fe400038e0100 */
[----:B------:R-:W-:Y:S02]  /*40d0*/  UFLO.U32 UR4, UR4 ;  /* 0x00000004000472bd */ /* 0x000fe400080e0000 */
[----:B------:R-:W2:Y:S04]  /*40e0*/  REDUX UR6, R0 ;  /* 0x00000000000673c4 */ /* 0x000ea80000000000 */
[----:B-1----:R-:W-:-:S02]  /*40f0*/  ISETP.EQ.U32.AND P0, PT, R2, UR4, PT ;  /* 0x0000000402007c0c */ /* 0x002fc4000bf02070 */
[----:B---3--:R-:W-:-:S11]  /*4100*/  MOV R2, UR7 ;  /* 0x0000000700027c02 */ /* 0x008fd60008000f00 */
[----:B------:R4:W-:Y:S01]  /*4110*/  @P0 ATOMS.AND RZ, [UR8+0x14], R2 ;  /* 0x00001402ffff098c */ /* 0x0009e2000a800008 */
[----:B--2---:R-:W-:-:S05]  /*4120*/  IMAD.U32 R0, RZ, RZ, UR6 ;  /* 0x00000006ff007e24 */ /* 0x004fca000f8e00ff */
[----:B------:R4:W-:Y:S01]  /*4130*/  @P0 ATOMS.AND RZ, [UR8+0x18], R0 ;  /* 0x00001800ffff098c */ /* 0x0009e2000a800008 */
[----:B------:R-:W-:Y:S05]  /*4140*/  BRA `(.L_x_68) ;  /* 0x0000000000147947 */ /* 0x000fea0003800000 */
.L_x_67:
[----:B------:R-:W-:Y:S02]  /*4150*/  MOV R2, 0x4170 ;  /* 0x0000417000027802 */ /* 0x000fe40000000f00 */
[----:B-----5:R-:W-:Y:S05]  /*4160*/  CALL.REL.NOINC `($__internal_0_$__cuda_sm10x_tcgen05_guardrail_trap_col_being_dealloced_not_returned_by_alloc) ;  /* 0x00000044002c7944 */ /* 0x020fea0003c00000 */
[----:B------:R-:W-:Y:S05]  /*4170*/  BRA `(.L_x_68) ;  /* 0x0000000000087947 */ /* 0x000fea0003800000 */
.L_x_66:
[----:B------:R-:W-:Y:S02]  /*4180*/  MOV R2, 0x41a0 ;  /* 0x000041a000027802 */ /* 0x000fe40000000f00 */
[----:B-----5:R-:W-:Y:S05]  /*4190*/  CALL.REL.NOINC `($__internal_2_$__cuda_sm10x_tcgen05_guardrail_trap_unallocated_columns_being_dealloced) ;  /* 0x0000004400387944 */ /* 0x020fea0003c00000 */
.L_x_68:
[----:B------:R-:W-:Y:S01]  /*41a0*/  NOP ;  /* 0x0000000000007918 */ /* 0x000fe20000000000 */
[----:B----4-:R-:W-:Y:S05]  /*41b0*/  EXIT ;  /* 0x000000000000794d */ /* 0x010fea0003800000 */
.L_x_50:
[----:B------:R-:W-:-:S09]  /*41c0*/  UISETP.NE.OR UP2, UPT, UR10, 0x3, !UP2 ;  /* 0x000000030a00788c */ /* 0x000fd2000d745670 */
[----:B------:R-:W-:Y:S05]  /*41d0*/  BRA.U UP2, `(.L_x_69) ;  /* 0x0000000d02b07547 */ /* 0x000fea000b800000 */
[----:B------:R-:W1:Y:S01]  /*41e0*/  LDC R0, c[0x0][0xb30] ;  /* 0x0002cc00ff007b82 */ /* 0x000e620000000800 */
[----:B------:R-:W2:Y:S01]  /*41f0*/  LDCU.64 UR4, c[0x0][0x888] ;  /* 0x00011100ff0477ac */ /* 0x000ea20008000a00 */
[----:B------:R-:W-:Y:S02]  /*4200*/  HFMA2 R27, -RZ, RZ, 0, 0 ;  /* 0x00000000ff1b7431 */ /* 0x000fe400000001ff */
[----:B------:R-:W-:Y:S01]  /*4210*/  IMAD.MOV.U32 R29, RZ, RZ, 0x1 ;  /* 0x00000001ff1d7424 */ /* 0x000fe200078e00ff */
[----:B------:R-:W-:Y:S01]  /*4220*/  MOV R25, 0x2000 ;  /* 0x0000200000197802 */ /* 0x000fe20000000f00 */
[----:B------:R-:W4:Y:S01]  /*4230*/  LDCU.64 UR18, c[0x0][0x890] ;  /* 0x00011200ff1277ac */ /* 0x000f220008000a00 */
[----:B------:R-:W-:Y:S01]  /*4240*/  IMAD.MOV.U32 R28, RZ, RZ, RZ ;  /* 0x000000ffff1c7224 */ /* 0x000fe200078e00ff */
[----:B------:R-:W3:Y:S01]  /*4250*/  LDC R24, c[0x0][0x370] ;  /* 0x0000dc00ff187b82 */ /* 0x000ee20000000800 */
[----:B------:R-:W-:Y:S01]  /*4260*/  UMOV UR13, 0x400 ;  /* 0x00000400000d7882 */ /* 0x000fe20000000000 */
[----:B------:R-:W-:-:S02]  /*4270*/  UPLOP3.LUT UP1, UPT, UPT, UPT, UPT, 0x40, 0x4 ;  /* 0x000000000004789c */ /* 0x000fc40003f2e870 */
[----:B------:R-:W-:Y:S01]  /*4280*/  ULEA UR13, UR53, UR13, 0x18 ;  /* 0x0000000d350d7291 */ /* 0x000fe2000f8ec0ff */
[----:B------:R-:W-:-:S03]  /*4290*/  UMOV UR8, URZ ;  /* 0x000000ff00087c82 */ /* 0x000fc60008000000 */
[----:B------:R-:W3:Y:S01]  /*42a0*/  LDC R3, c[0x0][0xb0c] ;  /* 0x0002c300ff037b82 */ /* 0x000ee20000000800 */
[----:B--2---:R-:W-:Y:S02]  /*42b0*/  UISETP.NE.U32.AND UP3, UPT, UR4, URZ, UPT ;  /* 0x000000ff0400728c */ /* 0x004fe4000bf65070 */
[----:B----4-:R-:W-:-:S05]  /*42c0*/  UISETP.NE.U32.AND UP4, UPT, UR18, URZ, UPT ;  /* 0x000000ff1200728c */ /* 0x010fca000bf85070 */
[----:B------:R-:W2:Y:S01]  /*42d0*/  LDC R18, c[0x0][0xb20] ;  /* 0x0002c800ff127b82 */ /* 0x000ea20000000800 */
[----:B-1----:R-:W-:Y:S01]  /*42e0*/  ISETP.NE.AND P1, PT, R0, 0x1, PT ;  /* 0x000000010000780c */ /* 0x002fe20003f25270 */
[----:B------:R-:W-:Y:S02]  /*42f0*/  UISETP.NE.AND.EX UP3, UPT, UR5, URZ, UPT, UP3 ;  /* 0x000000ff0500728c */ /* 0x000fe4000bf65330 */
[----:B------:R-:W-:-:S04]  /*4300*/  UISETP.NE.AND.EX UP4, UPT, UR19, URZ, UPT, UP4 ;  /* 0x000000ff1300728c */ /* 0x000fc8000bf85340 */
[----:B------:R-:W1:Y:S08]  /*4310*/  LDC.64 R30, c[0x0][0x348] ;  /* 0x0000d200ff1e7b82 */ /* 0x000e700000000a00 */
[----:B------:R-:W4:Y:S08]  /*4320*/  LDC.64 R16, c[0x0][0xb10] ;  /* 0x0002c400ff107b82 */ /* 0x000f300000000a00 */
[----:B------:R-:W1:Y:S08]  /*4330*/  LDC.64 R6, c[0x0][0xb18] ;  /* 0x0002c600ff067b82 */ /* 0x000e700000000a00 */
[----:B------:R-:W1:Y:S08]  /*4340*/  LDC.64 R4, c[0x0][0xb28] ;  /* 0x0002ca00ff047b82 */ /* 0x000e700000000a00 */
[----:B--23--:R-:W1:Y:S02]  /*4350*/  LDC R19, c[0x0][0x374] ;  /* 0x0000dd00ff137b82 */ /* 0x00ce640000000800 */
.L_x_78:
[C---:B------:R-:W-:Y:S02]  /*4360*/  LEA R0, R28.reuse, UR13, 0x3 ;  /* 0x0000000d1c007c11 */ /* 0x040fe4000f8e18ff */
[----:B------:R-:W-:Y:S02]  /*4370*/  SHF.L.U32 R2, R27, 0x1f, RZ ;  /* 0x0000001f1b027819 */ /* 0x000fe400000006ff */
[----:B------:R-:W-:Y:S02]  /*4380*/  LEA R20, R28, UR13, 0x4 ;  /* 0x0000000d1c147c11 */ /* 0x000fe4000f8e20ff */
[----:B--2---:R-:W2:Y:S02]  /*4390*/  SYNCS.PHASECHK.TRANS64.TRYWAIT P0, [R0+URZ+0x60], R2 ;  /* 0x00006002000075a7 */ /* 0x004ea400080011ff */
[----:B--2---:R-:W-:Y:S05]  /*43a0*/  @!P0 BRA `(.L_x_70) ;  /* 0x0000003c00c08947 */ /* 0x004fea0003800000 */
.L_x_140:
[----:B------:R-:W-:Y:S01]  /*43b0*/  ISETP.GE.AND P0, PT, R40, 0x1, PT ;  /* 0x000000012800780c */ /* 0x000fe20003f06270 */
[----:B------:R-:W3:Y:S01]  /*43c0*/  LDS.128 R20, [R20+0xf0] ;  /* 0x0000f00014147984 */ /* 0x000ee20000000c00 */
[----:B--2---:R-:W-:Y:S01]  /*43d0*/  VIADD R0, R0, 0x70 ;  /* 0x0000007000007836 */ /* 0x004fe20000000000 */
[----:B------:R-:W-:Y:S01]  /*43e0*/  @!PT LDS RZ, [RZ] ;  /* 0x00000000fffff984 */ /* 0x000fe20000000800 */
[----:B------:R-:W-:Y:S01]  /*43f0*/  @!PT LDS RZ, [RZ] ;  /* 0x00000000fffff984 */ /* 0x000fe20000000800 */
[----:B------:R-:W-:Y:S01]  /*4400*/  @!PT LDS RZ, [RZ] ;  /* 0x00000000fffff984 */ /* 0x000fe20000000800 */
[----:B------:R-:W-:Y:S01]  /*4410*/  @!PT LDS RZ, [RZ] ;  /* 0x00000000fffff984 */ /* 0x000fe20000000800 */
[----:B------:R2:W-:Y:S06]  /*4420*/  MEMBAR.ALL.CTA ;  /* 0x0000000000007992 */ /* 0x0005ec0000008000 */
[----:B--2---:R-:W2:Y:S01]  /*4430*/  FENCE.VIEW.ASYNC.S ;  /* 0x00000000000073c6 */ /* 0x004ea20000000000 */
[----:B------:R-:W-:Y:S04]  /*4440*/  PRMT R0, RZ, 0x654, R0 ;  /* 0x00000654ff007816 */ /* 0x000fe80000000000 */
[----:B--2---:R2:W-:Y:S01]  /*4450*/  SYNCS.ARRIVE.TRANS64.RED.A1T0 RZ, [R0+URZ], RZ ;  /* 0x000000ff00ff79a7 */ /* 0x0045e200081004ff */
[----:B---3--:R-:W-:Y:S11]  /*4460*/  LOP3.LUT P3, RZ, R22, 0x1, RZ, 0xc0, !PT ;  /* 0x0000000116ff7812 */ /* 0x008ff6000786c0ff */
[----:B------:R-:W-:Y:S02]  /*4470*/  @!UPT UIADD3 URZ, UPT, UPT, URZ, URZ, URZ ;  /* 0x000000fffffff290 */ /* 0x000fe4000fffe0ff */
[----:B------:R-:W-:Y:S02]  /*4480*/  @P3 MOV R11, R20 ;  /* 0x00000014000b3202 */ /* 0x000fe40000000f00 */
[----:B------:R-:W-:Y:S01]  /*4490*/  @P3 LOP3.LUT R10, R21, 0xffff, RZ, 0xc0, !PT ;  /* 0x0000ffff150a3812 */ /* 0x000fe200078ec0ff */
[----:B--2---:R-:W-:Y:S06]  /*44a0*/  @!P0 BRA `(.L_x_71) ;  /* 0x0000000000a48947 */ /* 0x004fec0003800000 */
[-C--:B-1----:R-:W-:Y:S01]  /*44b0*/  IMAD.HI.U32 R0, R19, R7.reuse, RZ ;  /* 0x0000000713007227 */ /* 0x082fe200078e00ff */
[----:B------:R-:W-:Y:S02]  /*44c0*/  ISETP.NE.AND P0, PT, R6, 0x1, PT ;  /* 0x000000010600780c */ /* 0x000fe40003f05270 */
[----:B------:R-:W-:Y:S01]  /*44d0*/  ISETP.NE.AND P2, PT, R40, 0x1, PT ;  /* 0x000000012800780c */ /* 0x000fe20003f45270 */
[----:B----4-:R-:W-:Y:S01]  /*44e0*/  IMAD.HI.U32 R9, R24, R16, RZ ;  /* 0x0000001018097227 */ /* 0x010fe200078e00ff */
[----:B------:R-:W-:Y:S02]  /*44f0*/  SHF.R.U32.HI R0, RZ, R18, R0 ;  /* 0x00000012ff007219 */ /* 0x000fe40000011600 */
[----:B------:R-:W-:Y:S01]  /*4500*/  ISETP.NE.AND P4, PT, R3, 0x1, PT ;  /* 0x000000010300780c */ /* 0x000fe20003f85270 */
[----:B------:R-:W-:Y:S01]  /*4510*/  IMAD.HI.U32 R13, R10, R7, RZ ;  /* 0x000000070a0d7227 */ /* 0x000fe200078e00ff */
[----:B------:R-:W-:Y:S02]  /*4520*/  SHF.R.U32.HI R9, RZ, R17, R9 ;  /* 0x00000011ff097219 */ /* 0x000fe40000011609 */
[----:B------:R-:W-:Y:S01]  /*4530*/  SEL R0, R19, R0, !P0 ;  /* 0x0000000013007207 */ /* 0x000fe20004000000 */
[----:B------:R-:W-:Y:S01]  /*4540*/  IMAD.HI.U32 R12, R11, R16, RZ ;  /* 0x000000100b0c7227 */ /* 0x000fe200078e00ff */
[----:B------:R-:W-:Y:S03]  /*4550*/  SEL R9, R24, R9, !P4 ;  /* 0x0000000918097207 */ /* 0x000fe60006000000 */
[-C--:B------:R-:W-:Y:S01]  /*4560*/  IMAD.HI.U32 R8, R0, R4.reuse, RZ ;  /* 0x0000000400087227 */ /* 0x080fe200078e00ff */
[----:B------:R-:W-:Y:S03]  /*4570*/  SHF.R.U32.HI R12, RZ, R17, R12 ;  /* 0x00000011ff0c7219 */ /* 0x000fe6000001160c */
[----:B------:R-:W-:Y:S01]  /*4580*/  IMAD.HI.U32 R2, R9, R4, RZ ;  /* 0x0000000409027227 */ /* 0x000fe200078e00ff */
[-C--:B------:R-:W-:Y:S02]  /*4590*/  @P2 SHF.R.U32.HI R0, RZ, R5.reuse, R8 ;  /* 0x00000005ff002219 */ /* 0x080fe40000011608 */
[----:B------:R-:W-:Y:S02]  /*45a0*/  SHF.R.U32.HI R8, RZ, R18, R13 ;  /* 0x00000012ff087219 */ /* 0x000fe4000001160d */
[----:B------:R-:W-:Y:S01]  /*45b0*/  @P2 SHF.R.U32.HI R9, RZ, R5, R2 ;  /* 0x00000005ff092219 */ /* 0x000fe20000011602 */
[----:B------:R-:W-:Y:S01]  /*45c0*/  IMAD R0, R40, R0, RZ ;  /* 0x0000000028007224 */ /* 0x000fe200078e02ff */
[----:B------:R-:W-:Y:S02]  /*45d0*/  SEL R8, R10, R8, !P0 ;  /* 0x000000080a087207 */ /* 0x000fe40004000000 */
[----:B------:R-:W-:Y:S01]  /*45e0*/  SEL R2, R11, R12, !P4 ;  /* 0x0000000c0b027207 */ /* 0x000fe20006000000 */
[----:B------:R-:W-:Y:S01]  /*45f0*/  IMAD R12, R40, R9, RZ ;  /* 0x00000009280c7224 */ /* 0x000fe200078e02ff */
[C---:B------:R-:W-:Y:S01]  /*4600*/  ISETP.GE.AND P0, PT, R8.reuse, R0, PT ;  /* 0x000000000800720c */ /* 0x040fe20003f06270 */
[----:B------:R-:W-:Y:S03]  /*4610*/  IMAD.HI.U32 R0, R8, R4, RZ ;  /* 0x0000000408007227 */ /* 0x000fe600078e00ff */
[----:B------:R-:W-:Y:S02]  /*4620*/  ISETP.GE.OR P0, PT, R2, R12, P0 ;  /* 0x0000000c0200720c */ /* 0x000fe40000706670 */
[-C--:B------:R-:W-:Y:S04]  /*4630*/  SHF.R.U32.HI R0, RZ, R5.reuse, R0 ;  /* 0x00000005ff007219 */ /* 0x080fe80000011600 */
[----:B------:R-:W-:Y:S05]  /*4640*/  SEL R13, R8, R0, !P2 ;  /* 0x00000000080d7207 */ /* 0x000fea0005000000 */
[----:B------:R-:W-:Y:S02]  /*4650*/  IMAD.MOV R12, RZ, RZ, -R13 ;  /* 0x000000ffff0c7224 */ /* 0x000fe400078e0a0d */
[----:B------:R-:W-:Y:S04]  /*4660*/  @!P0 IMAD.HI.U32 R0, R2, R4, RZ ;  /* 0x0000000402008227 */ /* 0x000fe800078e00ff */
[----:B------:R-:W-:Y:S01]  /*4670*/  IMAD R12, R40, R12, R8 ;  /* 0x0000000c280c7224 */ /* 0x000fe200078e0208 */
[----:B------:R-:W-:Y:S04]  /*4680*/  @!P0 SHF.R.U32.HI R0, RZ, R5, R0 ;  /* 0x00000005ff008219 */ /* 0x000fe80000011600 */
[----:B------:R-:W-:Y:S04]  /*4690*/  @!P0 SEL R0, R2, R0, !P2 ;  /* 0x0000000002008207 */ /* 0x000fe80005000000 */
[----:B------:R-:W-:Y:S01]  /*46a0*/  @!P0 IADD3 R13, PT, PT, R13, -R0, RZ ;  /* 0x800000000d0d8210 */ /* 0x000fe20007ffe0ff */
[----:B------:R-:W-:Y:S01]  /*46b0*/  @!P0 IMAD R0, R9, R12, R0 ;  /* 0x0000000c09008224 */ /* 0x000fe200078e0200 */
[----:B------:R-:W-:Y:S01]  /*46c0*/  IADD3 R9, PT, PT, -R8, RZ, RZ ;  /* 0x000000ff08097210 */ /* 0x000fe20007ffe1ff */
[--C-:B------:R-:W-:Y:S02]  /*46d0*/  IMAD.MOV R12, RZ, RZ, -R2.reuse ;  /* 0x000000ffff0c7224 */ /* 0x100fe400078e0a02 */
[----:B------:R-:W-:Y:S02]  /*46e0*/  @!P0 IMAD R8, R13, R40, R2 ;  /* 0x000000280d088224 */ /* 0x000fe400078e0202 */
[----:B------:R-:W-:Y:S02]  /*46f0*/  @!P0 IMAD.MOV.U32 R2, RZ, RZ, R0 ;  /* 0x000000ffff028224 */ /* 0x000fe400078e0000 */
[----:B------:R-:W-:Y:S02]  /*4700*/  IMAD R11, R3, R12, R11 ;  /* 0x0000000c030b7224 */ /* 0x000fe400078e020b */
[----:B------:R-:W-:Y:S02]  /*4710*/  IMAD R10, R6, R9, R10 ;  /* 0x00000009060a7224 */ /* 0x000fe400078e020a */
[----:B------:R-:W-:Y:S02]  /*4720*/  IMAD R11, R2, R3, R11 ;  /* 0x00000003020b7224 */ /* 0x000fe400078e020b */
[----:B------:R-:W-:Y:S02]  /*4730*/  IMAD R10, R8, R6, R10 ;  /* 0x00000006080a7224 */ /* 0x000fe400078e020a */
.L_x_71:
[----:B------:R-:W-:Y:S05]  /*4740*/  BRA.U UP1, `(.L_x_72) ;  /* 0x0000000101107547 */ /* 0x000fea000b800000 */
[----:B------:R-:W-:Y:S04]  /*4750*/  MOV R2, UR20 ;  /* 0x0000001400027c02 */ /* 0x000fe80008000f00 */
[----:B------:R-:W-:Y:S04]  /*4760*/  SHF.L.U32 R2, R2, 0x1f, RZ ;  /* 0x0000001f02027819 */ /* 0x000fe800000006ff */
[----:B------:R-:W2:Y:S02]  /*4770*/  SYNCS.PHASECHK.TRANS64.TRYWAIT P0, [UR13+0x58], R2 ;  /* 0x00005802ff0075a7 */ /* 0x000ea4000800110d */
[----:B--2---:R-:W-:Y:S05]  /*4780*/  @!P0 BRA `(.L_x_73) ;  /* 0x0000003800dc8947 */ /* 0x004fea0003800000 */
.L_x_72:
[----:B------:R-:W-:Y:S02]  /*4790*/  R2UR UR11, R15 ;  /* 0x000000000f0b72ca */ /* 0x000fe400000e0000 */
[----:B------:R-:W-:Y:S02]  /*47a0*/  R2UR UR10, R14 ;  /* 0x000000000e0a72ca */ /* 0x000fe400000e0000 */
[----:B------:R-:W-:Y:S04]  /*47b0*/  ISETP.NE.U32.AND P2, PT, RZ, UR18, PT ;  /* 0x00000012ff007c0c */ /* 0x000fe8000bf45070 */
[----:B------:R-:W-:Y:S05]  /*47c0*/  ISETP.NE.AND.EX P2, PT, RZ, UR19, PT, P2 ;  /* 0x00000013ff007c0c */ /* 0x000fea000bf45320 */
[----:B------:R-:W-:Y:S02]  /*47d0*/  USHF.L.U32 UR11, UR11, 0x7, URZ ;  /* 0x000000070b0b7899 */ /* 0x000fe400080006ff */
[----:B------:R-:W-:Y:S01]  /*47e0*/  USHF.L.U32 UR10, UR10, 0x6, URZ ;  /* 0x000000060a0a7899 */ /* 0x000fe200080006ff */
[----:B------:R-:W-:Y:S11]  /*47f0*/  BRA.U !UP4, `(.L_x_74) ;  /* 0x000000010c347547 */ /* 0x000ff6000b800000 */
[----:B------:R-:W-:Y:S01]  /*4800*/  UPLOP3.LUT UP0, UPT, UPT, UPT, UP3, 0x80, 0x8 ;  /* 0x000000000008789c */ /* 0x000fe20003f0f030 */
[----:B--2---:R-:W-:Y:S02]  /*4810*/  HFMA2 R0, -RZ, RZ, 0, 5.9604644775390625e-08 ;  /* 0x00000001ff007431 */ /* 0x004fe400000001ff */
[----:B------:R-:W-:Y:S03]  /*4820*/  IMAD.MOV.U32 R88, RZ, RZ, 0x1 ;  /* 0x00000001ff587424 */ /* 0x000fe600078e00ff */
[----:B------:R-:W-:Y:S05]  /*4830*/  PLOP3.LUT P0, PT, PT, PT, UP0, 0x80, 0x8 ;  /* 0x000000000008781c */ /* 0x000fea0003f0f008 */
[----:B------:R-:W2:Y:S01]  /*4840*/  @UP0 LDCU.64 UR4, c[0x0][0x888] ;  /* 0x00011100ff0407ac */ /* 0x000ea20008000a00 */
[----:B------:R-:W-:Y:S07]  /*4850*/  @UP0 UIMAD UR6, UR60, UR18, URZ ;  /* 0x000000123c0602a4 */ /* 0x000fee000f8e02ff */
[----:B------:R-:W-:Y:S01]  /*4860*/  @!P0 PRMT R88, R0, 0x7610, R88 ;  /* 0x0000761000588816 */ /* 0x000fe20000000058 */
[----:B--2---:R-:W-:Y:S06]  /*4870*/  @UP0 UIMAD.WIDE UR4, UR6, 0x4, UR4 ;  /* 0x00000004060408a5 */ /* 0x004fec000f8e0204 */
[----:B------:R-:W-:Y:S01]  /*4880*/  IMAD.U32 R8, RZ, RZ, UR4 ;  /* 0x00000004ff087e24 */ /* 0x000fe2000f8e00ff */
[----:B------:R-:W-:Y:S04]  /*4890*/  MOV R9, UR5 ;  /* 0x0000000500097c02 */ /* 0x000fe80008000f00 */
[----:B------:R-:W2:Y:S01]  /*48a0*/  @!UP0 LDCU UR4, c[0x0][0x880] ;  /* 0x00011000ff0487ac */ /* 0x000ea20008000800 */
[----:B-----5:R3:W5:Y:S02]  /*48b0*/  @P0 LDG.E R49, desc[UR56][R8.64] ;  /* 0x0000003808310981 */ /* 0x020764000c1e1900 */
[----:B--23--:R-:W-:Y:S07]  /*48c0*/  @!P0 IMAD.U32 R49, RZ, RZ, UR4 ;  /* 0x00000004ff318e24 */ /* 0x00cfee000f8e00ff */
.L_x_74:
[----:B-----5:R-:W-:Y:S01]  /*48d0*/  @!P2 FSETP.EQ.AND P0, PT, R49, RZ, PT ;  /* 0x000000ff3100a20b */ /* 0x020fe20003f02000 */
[----:B------:R-:W-:Y:S01]  /*48e0*/  @!UPT UIADD3 URZ, UPT, UPT, URZ, URZ, URZ ;  /* 0x000000fffffff290 */ /* 0x000fe2000fffe0ff */
[----:B------:R-:W-:Y:S11]  /*48f0*/  @!P2 BRA `(.L_x_75) ;  /* 0x000000000014a947 */ /* 0x000ff60003800000 */
[----:B------:R-:W-:Y:S02]  /*4900*/  LOP3.LUT P2, RZ, R88, 0xff, RZ, 0xc0, !PT ;  /* 0x000000ff58ff7812 */ /* 0x000fe4000784c0ff */
[----:B------:R-:W-:Y:S04]  /*4910*/  PLOP3.LUT P0, PT, PT, PT, UP0, 0x80, 0x8 ;  /* 0x000000000008781c */ /* 0x000fe80003f0f008 */
[----:B------:R-:W-:Y:S07]  /*4920*/  PLOP3.LUT P0, PT, P0, PT, PT, 0x8, 0x80 ;  /* 0x000000000080781c */ /* 0x000fee000070e170 */
[----:B------:R-:W-:Y:S11]  /*4930*/  @P2 FSETP.EQ.AND P0, PT, R49, RZ, PT ;  /* 0x000000ff3100220b */ /* 0x000ff60003f02000 */
[----:B------:R-:W-:Y:S02]  /*4940*/  @!UPT UIADD3 URZ, UPT, UPT, URZ, URZ, URZ ;  /* 0x000000fffffff290 */ /* 0x000fe4000fffe0ff */
.L_x_75:
[----:B------:R-:W-:Y:S01]  /*4950*/  ULEA UR4, UR8, UR13, 0x3 ;  /* 0x0000000d08047291 */ /* 0x000fe2000f8e18ff */
[----:B------:R-:W-:Y:S02]  /*4960*/  SHF.L.U32 R9, R29, 0x1f, RZ ;  /* 0x0000001f1d097819 */ /* 0x000fe400000006ff */
[----:B------:R-:W-:Y:S04]  /*4970*/  ELECT P4, URZ, PT ;  /* 0x0000000000ff782f */ /* 0x000fe80003880000 */
[----:B------:R-:W-:Y:S02]  /*4980*/  PLOP3.LUT P4, PT, P0, P4, PT, 0xf2, 0x2f ;  /* 0x00000000002f781c */ /* 0x000fe40000789e72 */
[----:B------:R-:W3:Y:S11]  /*4990*/  SYNCS.PHASECHK.TRANS64.TRYWAIT P2, [UR4+0x38], R9 ;  /* 0x00003809ff0075a7 */ /* 0x000ef60008041104 */
[----:B-1----:R-:W-:Y:S05]  /*49a0*/  @!P4 IADD3 R8, P0, PT, R30, 0x580, RZ ;  /* 0x000005801e08c810 */ /* 0x002fea0007f1e0ff */
[----:B--2---:R-:W-:Y:S01]  /*49b0*/  @!P4 IMAD.X R2, RZ, RZ, R31, P0 ;  /* 0x000000ffff02c224 */ /* 0x004fe200000e061f */
[----:B---3--:R-:W-:Y:S07]  /*49c0*/  @!P2 BRA `(.L_x_76) ;  /* 0x000000380064a947 */ /* 0x008fee0003800000 */
.L_x_143:
[----:B------:R-:W2:Y:S01]  /*49d0*/  LDC.64 R12, c[0x0][0xb18] ;  /* 0x0002c600ff0c7b82 */ /* 0x000ea20000000a00 */
[----:B------:R-:W-:Y:S01]  /*49e0*/  @!P4 R2UR UR6, R2 ;  /* 0x000000000206c2ca */ /* 0x000fe200000e0000 */
[----:B------:R-:W-:Y:S01]  /*49f0*/  VOTEU.ALL UP2, P4 ;  /* 0x0000000000ff7886 */ /* 0x000fe20002040000 */
[----:B------:R-:W-:Y:S01]  /*4a00*/  @!P4 R2UR UR7, R8 ;  /* 0x000000000807c2ca */ /* 0x000fe200000e0000 */
[----:B------:R-:W-:Y:S01]  /*4a10*/  UIADD3 UR5, UPT, UPT, UR8, 0x1, URZ ;  /* 0x0000000108057890 */ /* 0x000fe2000fffe0ff */
[----:B-1----:R-:W-:Y:S03]  /*4a20*/  @!P4 IMAD.MOV.U32 R0, RZ, RZ, 0x2000 ;  /* 0x00002000ff00c424 */ /* 0x002fe600078e00ff */
[----:B------:R-:W1:Y:S01]  /*4a30*/  @!P1 LDC R2, c[0x0][0xb0c] ;  /* 0x0002c300ff029b82 */ /* 0x000e620000000800 */
[----:B------:R-:W-:Y:S01]  /*4a40*/  @!UP2 ULEA UR8, UR8, UR13, 0xd ;  /* 0x0000000d0808a291 */ /* 0x000fe2000f8e68ff */
[----:B------:R-:W-:Y:S01]  /*4a50*/  @P3 SHF.R.U32.HI R26, RZ, 0x10, R21 ;  /* 0x00000010ff1a3819 */ /* 0x000fe20000011615 */
[----:B------:R-:W-:Y:S01]  /*4a60*/  UIADD3 UR9, UPT, UPT, UR4, 0x20, URZ ;  /* 0x0000002004097890 */ /* 0x000fe2000fffe0ff */
[----:B------:R-:W-:Y:S01]  /*4a70*/  VIADD R28, R28, 0x1 ;  /* 0x000000011c1c7836 */ /* 0x000fe20000000000 */
[----:B------:R-:W-:Y:S01]  /*4a80*/  @!UP2 UIADD3 UR8, UPT, UPT, UR8, 0x200, URZ ;  /* 0x000002000808a890 */ /* 0x000fe2000fffe0ff */
[----:B------:R-:W-:Y:S01]  /*4a90*/  VOTEU.ALL UP1, P4 ;  /* 0x0000000000ff7886 */ /* 0x000fe20002020000 */
[----:B------:R-:W-:Y:S01]  /*4aa0*/  IMAD.U32 R9, RZ, RZ, UR6 ;  /* 0x00000006ff097e24 */ /* 0x000fe2000f8e00ff */
[----:B------:R-:W-:Y:S01]  /*4ab0*/  UMOV UR22, 0x0 ;  /* 0x0000000000167882 */ /* 0x000fe20000000000 */
[----:B------:R-:W-:Y:S01]  /*4ac0*/  IMAD.U32 R8, RZ, RZ, UR7 ;  /* 0x00000007ff087e24 */ /* 0x000fe2000f8e00ff */
[----:B------:R-:W-:Y:S01]  /*4ad0*/  UMOV UR23, 0x10000000 ;  /* 0x1000000000177882 */ /* 0x000fe20000000000 */
[----:B------:R-:W-:Y:S01]  /*4ae0*/  UMOV UR12, UR60 ;  /* 0x0000003c000c7c82 */ /* 0x000fe20008000000 */
[----:B------:R-:W-:Y:S01]  /*4af0*/  @!P4 R2UR UR17, R9 ;  /* 0x000000000911c2ca */ /* 0x000fe200000e0000 */
[----:B------:R-:W-:Y:S01]  /*4b00*/  UISETP.NE.AND UP5, UPT, UR5, 0x3, UPT ;  /* 0x000000030500788c */ /* 0x000fe2000bfa5270 */
[----:B------:R-:W-:Y:S01]  /*4b10*/  @!P4 R2UR UR16, R8 ;  /* 0x000000000810c2ca */ /* 0x000fe200000e0000 */
[----:B------:R-:W-:Y:S01]  /*4b20*/  UPRMT UR14, UR53, 0x654, UR9 ;  /* 0x00000654350e7896 */ /* 0x000fe20008000009 */
[----:B------:R-:W3:Y:S01]  /*4b30*/  LDC.64 R8, c[0x0][0xb10] ;  /* 0x0002c400ff087b82 */ /* 0x000ee20000000a00 */
[----:B------:R-:W-:Y:S02]  /*4b40*/  USEL UR7, UR5, URZ, UP5 ;  /* 0x000000ff05077287 */ /* 0x000fe4000a800000 */
[----:B------:R-:W-:Y:S02]  /*4b50*/  USEL UR5, URZ, 0x1, UP5 ;  /* 0x00000001ff057887 */ /* 0x000fe4000a800000 */
[----:B------:R-:W-:Y:S04]  /*4b60*/  ULEA UR6, UR7, UR13, 0x3 ;  /* 0x0000000d07067291 */ /* 0x000fe8000f8e18ff */
[----:B------:R-:W-:Y:S02]  /*4b70*/  LOP3.LUT R29, R29, UR5, RZ, 0x3c, !PT ;  /* 0x000000051d1d7c12 */ /* 0x000fe4000f8e3cff */
[----:B------:R1:W-:Y:S01]  /*4b80*/  @!UP1 UTMALDG.3D [UR8], [UR16], desc[UR22] ;  /* 0x00001608100095b4 */ /* 0x0003e20008011000 */
[----:B------:R5:W-:Y:S01]  /*4b90*/  @!P4 SYNCS.ARRIVE.TRANS64.RED.A0TR RZ, [UR4+0x20], R0 ;  /* 0x00002000ffffc9a7 */ /* 0x000be20008300404 */
[----:B------:R-:W-:Y:S01]  /*4ba0*/  SHF.L.U32 R14, R29, 0x1f, RZ ;  /* 0x0000001f1d0e7819 */ /* 0x000fe200000006ff */
[C---:B---3--:R-:W-:Y:S01]  /*4bb0*/  @!P1 IMAD.HI.U32 R8, R11.reuse, R8, RZ ;  /* 0x000000080b089227 */ /* 0x048fe200078e00ff */
[----:B--2---:R-:W-:Y:S02]  /*4bc0*/  @!P1 ISETP.NE.AND P0, PT, R12, 0x1, PT ;  /* 0x000000010c00980c */ /* 0x004fe40003f05270 */
[----:B-1----:R-:W-:Y:S01]  /*4bd0*/  @!P1 ISETP.NE.AND P2, PT, R2, 0x1, PT ;  /* 0x000000010200980c */ /* 0x002fe20003f45270 */
[----:B------:R-:W-:Y:S01]  /*4be0*/  SYNCS.ARRIVE.TRANS64.RED.A1T0 RZ, [UR14], RZ ;  /* 0x000000ffffff79a7 */ /* 0x000fe2000810040e */
[C---:B------:R-:W-:Y:S01]  /*4bf0*/  @!P1 IMAD.HI.U32 R13, R10.reuse, R13, RZ ;  /* 0x0000000d0a0d9227 */ /* 0x040fe200078e00ff */
[----:B------:R-:W-:Y:S04]  /*4c00*/  @!P1 SHF.R.U32.HI R8, RZ, R9, R8 ;  /* 0x00000009ff089219 */ /* 0x000fe80000011608 */
[----:B------:R-:W-:Y:S01]  /*4c10*/  @!P1 SEL R8, R11, R8, !P2 ;  /* 0x000000080b089207 */ /* 0x000fe20005000000 */
[----:B------:R-:W1:Y:S01]  /*4c20*/  SYNCS.PHASECHK.TRANS64.TRYWAIT P5, [UR6+0x38], R14 ;  /* 0x0000380eff0075a7 */ /* 0x000e6200080a1106 */
[----:B-----5:R-:W2:Y:S02]  /*4c30*/  @!P1 LDC R0, c[0x0][0xb20] ;  /* 0x0002c800ff009b82 */ /* 0x020ea40000000800 */
[----:B--2---:R-:W-:Y:S04]  /*4c40*/  @!P1 SHF.R.U32.HI R0, RZ, R0, R13 ;  /* 0x00000000ff009219 */ /* 0x004fe8000001160d */
[----:B------:R-:W-:Y:S05]  /*4c50*/  @!P1 SEL R9, R10, R0, !P0 ;  /* 0x000000000a099207 */ /* 0x000fea0004000000 */
[----:B------:R-:W-:Y:S02]  /*4c60*/  @!P1 IMAD.IADD R0, R9, 0x1, -R8 ;  /* 0x0000000109009824 */ /* 0x000fe400078e0a08 */
[----:B------:R-:W-:Y:S02]  /*4c70*/  @!P1 IMAD.IADD R8, R8, 0x1, -R9 ;  /* 0x0000000108089824 */ /* 0x000fe400078e0a09 */
[----:B------:R-:W-:Y:S02]  /*4c80*/  @!P1 IMAD R11, R0, R2, R11 ;  /* 0x00000002000b9224 */ /* 0x000fe400078e020b */
[----:B------:R-:W-:Y:S01]  /*4c90*/  @!P1 IMAD R10, R8, R12, R10 ;  /* 0x0000000c080a9224 */ /* 0x000fe200078e020a */
[----:B-1----:R-:W-:Y:S06]  /*4ca0*/  @!P5 BRA `(.L_x_77) ;  /* 0x0000003400c4d947 */ /* 0x002fec0003800000 */
.L_x_145:
[----:B------:R-:W-:Y:S01]  /*4cb0*/  UIADD3 UR9, UPT, UPT, UR6, 0x20, URZ ;  /* 0x0000002006097890 */ /* 0x000fe2000fffe0ff */
[----:B------:R-:W-:Y:S01]  /*4cc0*/  @!P4 IADD3 R2, P0, PT, R30, 0x580, RZ ;  /* 0x000005801e02c810 */ /* 0x000fe20007f1e0ff */
[----:B------:R-:W-:Y:S01]  /*4cd0*/  VOTEU.ALL UP1, P4 ;  /* 0x0000000000ff7886 */ /* 0x000fe20002020000 */
[----:B------:R-:W-:Y:S01]  /*4ce0*/  UMOV UR16, 0x0 ;  /* 0x0000000000107882 */ /* 0x000fe20000000000 */
[----:B------:R-:W-:Y:S01]  /*4cf0*/  UMOV UR17, 0x10000000 ;  /* 0x1000000000117882 */ /* 0x000fe20000000000 */
[----:B------:R-:W-:Y:S01]  /*4d00*/  @!P4 R2UR UR5, R2 ;  /* 0x000000000205c2ca */ /* 0x000fe200000e0000 */
[----:B-1----:R-:W-:Y:S01]  /*4d10*/  @!P4 IMAD.X R0, RZ, RZ, R31, P0 ;  /* 0x000000ffff00c224 */ /* 0x002fe200000e061f */
[----:B------:R-:W-:Y:S01]  /*4d20*/  @!UP1 ULEA UR8, UR7, UR13, 0xd ;  /* 0x0000000d07089291 */ /* 0x000fe2000f8e68ff */
[----:B------:R-:W-:Y:S01]  /*4d30*/  ISETP.NE.AND P0, PT, R28, 0x2, PT ;  /* 0x000000021c00780c */ /* 0x000fe20003f05270 */
[----:B------:R-:W-:Y:S01]  /*4d40*/  @!UP1 UIADD3 UR10, UPT, UPT, UR10, 0x20, URZ ;  /* 0x000000200a0a9890 */ /* 0x000fe2000fffe0ff */
[----:B------:R-:W-:Y:S01]  /*4d50*/  IMAD.IADD R14, R10, 0x1, R86 ;  /* 0x000000010a0e7824 */ /* 0x000fe200078e0256 */
[----:B------:R-:W-:Y:S01]  /*4d60*/  @!P4 R2UR UR4, R0 ;  /* 0x000000000004c2ca */ /* 0x000fe200000e0000 */
[----:B------:R-:W-:Y:S01]  /*4d70*/  @!UP1 UIADD3 UR8, UPT, UPT, UR8, 0x200, URZ ;  /* 0x0000020008089890 */ /* 0x000fe2000fffe0ff */
[----:B------:R-:W-:Y:S01]  /*4d80*/  SEL R0, RZ, 0x1, P0 ;  /* 0x00000001ff007807 */ /* 0x000fe20000000000 */
[----:B------:R-:W-:Y:S01]  /*4d90*/  VOTEU.ALL UP1, P4 ;  /* 0x0000000000ff7886 */ /* 0x000fe20002020000 */
[----:B------:R-:W-:Y:S01]  /*4da0*/  UMOV UR12, UR60 ;  /* 0x0000003c000c7c82 */ /* 0x000fe20008000000 */
[----:B------:R-:W-:Y:S01]  /*4db0*/  @P3 R2UR UR60, R26 ;  /* 0x000000001a3c32ca */ /* 0x000fe200000e0000 */
[----:B------:R-:W-:Y:S01]  /*4dc0*/  IMAD.IADD R15, R11, 0x1, R87 ;  /* 0x000000010b0f7824 */ /* 0x000fe200078e0257 */
[----:B------:R-:W-:Y:S01]  /*4dd0*/  LOP3.LUT R27, R27, R0, RZ, 0x3c, !PT ;  /* 0x000000001b1b7212 */ /* 0x000fe200078e3cff */
[----:B------:R-:W-:Y:S01]  /*4de0*/  IMAD.U32 R8, RZ, RZ, UR5 ;  /* 0x00000005ff087e24 */ /* 0x000fe2000f8e00ff */
[----:B------:R-:W-:Y:S04]  /*4df0*/  SEL R28, R28, RZ, P0 ;  /* 0x000000ff1c1c7207 */ /* 0x000fe80000000000 */
[----:B------:R-:W-:Y:S01]  /*4e00*/  IMAD.U32 R9, RZ, RZ, UR4 ;  /* 0x00000004ff097e24 */ /* 0x000fe2000f8e00ff */
[----:B------:R-:W-:Y:S01]  /*4e10*/  @!P4 R2UR UR14, R8 ;  /* 0x00000000080ec2ca */ /* 0x000fe200000e0000 */
[----:B------:R-:W-:Y:S03]  /*4e20*/  UPRMT UR4, UR53, 0x654, UR9 ;  /* 0x0000065435047896 */ /* 0x000fe60008000009 */
[----:B------:R-:W-:Y:S11]  /*4e30*/  @!P4 R2UR UR15, R9 ;  /* 0x00000000090fc2ca */ /* 0x000ff600000e0000 */
[----:B------:R-:W-:Y:S02]  /*4e40*/  @!UPT UIADD3 URZ, UPT, UPT, URZ, URZ, URZ ;  /* 0x000000fffffff290 */ /* 0x000fe4000fffe0ff */
[----:B------:R1:W-:Y:S01]  /*4e50*/  @!UP1 UTMALDG.3D [UR8], [UR14], desc[UR16] ;  /* 0x000010080e0095b4 */ /* 0x0003e20008011000 */
[----:B------:R2:W-:Y:S01]  /*4e60*/  @!P4 SYNCS.ARRIVE.TRANS64.RED.A0TR RZ, [UR6+0x20], R25 ;  /* 0x00002019ffffc9a7 */ /* 0x0005e20008300406 */
[----:B------:R-:W-:Y:S01]  /*4e70*/  SYNCS.ARRIVE.TRANS64.RED.A1T0 RZ, [UR4], RZ ;  /* 0x000000ffffff79a7 */ /* 0x000fe20008100404 */
[----:B------:R-:W-:Y:S04]  /*4e80*/  UIADD3 UR4, UPT, UPT, UR7, 0x1, URZ ;  /* 0x0000000107047890 */ /* 0x000fe8000fffe0ff */
[----:B------:R-:W-:Y:S04]  /*4e90*/  UISETP.NE.AND UP1, UPT, UR4, 0x3, UPT ;  /* 0x000000030400788c */ /* 0x000fe8000bf25270 */
[----:B------:R-:W-:Y:S06]  /*4ea0*/  USEL UR5, URZ, 0x1, UP1 ;  /* 0x00000001ff057887 */ /* 0x000fec0008800000 */
[----:B------:R-:W-:Y:S01]  /*4eb0*/  LOP3.LUT R29, R29, UR5, RZ, 0x3c, !PT ;  /* 0x000000051d1d7c12 */ /* 0x000fe2000f8e3cff */
[----:B-1----:R-:W-:Y:S02]  /*4ec0*/  USEL UR8, UR4, URZ, UP1 ;  /* 0x000000ff04087287 */ /* 0x002fe40008800000 */
[----:B------:R-:W-:Y:S01]  /*4ed0*/  UPLOP3.LUT UP1, UPT, UPT, UPT, UPT, 0x80, 0x8 ;  /* 0x000000000008789c */ /* 0x000fe20003f2f070 */
[----:B------:R-:W-:Y:S10]  /*4ee0*/  @P3 BRA `(.L_x_78) ;  /* 0xfffffff4001c3947 */ /* 0x000ff4000383ffff */
[----:B------:R-:W-:Y:S01]  /*4ef0*/  UIADD3 UR13, UPT, UPT, UR13, 0x38, URZ ;  /* 0x000000380d0d7890 */ /* 0x000fe2000fffe0ff */
[----:B------:R-:W-:-:S03]  /*4f00*/  SHF.L.U32 R2, R29, 0x1f, RZ ;  /* 0x0000001f1d027819 */ /* 0x000fc600000006ff */
[----:B------:R-:W-:-:S09]  /*4f10*/  ULEA UR4, UR8, UR13, 0x3 ;  /* 0x0000000d08047291 */ /* 0x000fd2000f8e18ff */
[----:B------:R-:W1:Y:S02]  /*4f20*/  SYNCS.PHASECHK.TRANS64.TRYWAIT P0, [UR4], R2 ;  /* 0x00000002ff0075a7 */ /* 0x000e640008001104 */
[----:B-1----:R-:W-:Y:S05]  /*4f30*/  @!P0 BRA `(.L_x_79) ;  /* 0x0000003400388947 */ /* 0x002fea0003800000 */
.L_x_147:
        /* <DEDUP_REMOVED lines=9> */
.L_x_149:
[----:B------:R-:W-:-:S04]  /*4fd0*/  UIADD3 UR4, UPT, UPT, UR4, 0x1, URZ ;  /* 0x0000000104047890 */ /* 0x000fc8000fffe0ff */
[----:B------:R-:W-:-:S04]  /*4fe0*/  UISETP.NE.AND UP0, UPT, UR4, 0x3, UPT ;  /* 0x000000030400788c */ /* 0x000fc8000bf05270 */
[----:B------:R-:W-:Y:S02]  /*4ff0*/  USEL UR5, URZ, 0x1, UP0 ;  /* 0x00000001ff057887 */ /* 0x000fe40008000000 */
[----:B------:R-:W-:-:S04]  /*5000*/  USEL UR4, UR4, URZ, UP0 ;  /* 0x000000ff04047287 */ /* 0x000fc80008000000 */
[----:B------:R-:W-:Y:S01]  /*5010*/  ULEA UR4, UR4, UR13, 0x3 ;  /* 0x0000000d04047291 */ /* 0x000fe2000f8e18ff */
[----:B-1----:R-:W-:-:S04]  /*5020*/  LOP3.LUT R2, R29, UR5, RZ, 0x3c, !PT ;  /* 0x000000051d027c12 */ /* 0x002fc8000f8e3cff */
[----:B------:R-:W-:Y:S01]  /*5030*/  SHF.L.U32 R2, R2, 0x1f, RZ ;  /* 0x0000001f02027819 */ /* 0x000fe200000006ff */
[----:B------:R-:W-:-:S07]  /*5040*/  IMAD.U32 R0, RZ, RZ, UR4 ;  /* 0x00000004ff007e24 */ /* 0x000fce000f8e00ff */
.L_x_81:
[----:B-1----:R1:W3:Y:S02]  /*5050*/  SYNCS.PHASECHK.TRANS64.TRYWAIT P0, [R0+URZ], R2 ;  /* 0x00000002000075a7 */ /* 0x0022e400080011ff */
[----:B---3--:R-:W-:Y:S05]  /*5060*/  @!P0 NANOSLEEP.SYNCS 0x989680 ;  /* 0x009896800000895d */ /* 0x008fea0003900000 */
[----:B------:R-:W3:Y:S02]  /*5070*/  @!P0 SYNCS.PHASECHK.TRANS64 P0, [R0+URZ], R2 ;  /* 0x00000002000085a7 */ /* 0x000ee400080010ff */
[----:B---3--:R-:W-:Y:S05]  /*5080*/  @P0 EXIT ;  /* 0x000000000000094d */ /* 0x008fea0003800000 */
[----:B------:R-:W-:Y:S05]  /*5090*/  BRA `(.L_x_81) ;  /* 0xfffffffc00ec7947 */ /* 0x000fea000383ffff */
.L_x_69:
[----:B------:R-:W-:-:S06]  /*50a0*/  UISETP.GE.AND UP1, UPT, UR10, 0x4, UPT ;  /* 0x000000040a00788c */ /* 0x000fcc000bf26270 */
[----:B------:R-:W-:-:S13]  /*50b0*/  PLOP3.LUT P0, PT, PT, PT, UP1, 0x80, 0x8 ;  /* 0x000000000008781c */ /* 0x000fda0003f0f018 */
[----:B------:R-:W-:Y:S05]  /*50c0*/  @!P0 EXIT ;  /* 0x000000000000894d */ /* 0x000fea0003800000 */
[----:B------:R-:W-:Y:S01]  /*50d0*/  BAR.SYNC.DEFER_BLOCKING 0x6, 0xa0 ;  /* 0x0182800000007b1d */ /* 0x000fe20000010000 */
[C---:B------:R-:W-:Y:S01]  /*50e0*/  IMAD.SHL.U32 R2, R93.reuse, 0x20, RZ ;  /* 0x000000205d027824 */ /* 0x040fe200078e00ff */
[C---:B------:R-:W-:Y:S01]  /*50f0*/  LOP3.LUT R94, R93.reuse, 0x2, RZ, 0xc0, !PT ;  /* 0x000000025d5e7812 */ /* 0x040fe200078ec0ff */
[C---:B------:R-:W-:Y:S01]  /*5100*/  IMAD.SHL.U32 R99, R93.reuse, 0x4, RZ ;  /* 0x000000045d637824 */ /* 0x040fe200078e00ff */
[C---:B------:R-:W-:Y:S01]  /*5110*/  LOP3.LUT R100, R93.reuse, 0x60, RZ, 0xc0, !PT ;  /* 0x000000605d647812 */ /* 0x040fe200078ec0ff */
[C---:B------:R-:W-:Y:S01]  /*5120*/  IMAD.U32 R46, R93.reuse, 0x10000, RZ ;  /* 0x000100005d2e7824 */ /* 0x040fe200078e00ff */
[----:B------:R-:W-:Y:S02]  /*5130*/  UMOV UR37, 0x400 ;  /* 0x0000040000257882 */ /* 0x000fe40000000000 */
[----:B------:R-:W1:Y:S01]  /*5140*/  LDC R91, c[0x0][0x370] ;  /* 0x0000dc00ff5b7b82 */ /* 0x000e620000000800 */
[----:B------:R-:W-:Y:S01]  /*5150*/  ULEA UR37, UR53, UR37, 0x18 ;  /* 0x0000002535257291 */ /* 0x000fe2000f8ec0ff */
[----:B------:R-:W-:Y:S01]  /*5160*/  LOP3.LUT R3, R2, 0xc0, RZ, 0xc0, !PT ;  /* 0x000000c002037812 */ /* 0x000fe200078ec0ff */
[----:B------:R-:W-:Y:S01]  /*5170*/  IMAD.MOV.U32 R45, RZ, RZ, RZ ;  /* 0x000000ffff2d7224 */ /* 0x000fe200078e00ff */
[----:B------:R-:W-:Y:S01]  /*5180*/  LOP3.LUT R93, R93, 0x4, RZ, 0xc0, !PT ;  /* 0x000000045d5d7812 */ /* 0x000fe200078ec0ff */
[----:B------:R-:W-:Y:S01]  /*5190*/  UIADD3 UR43, UPT, UPT, UR37, 0x200, URZ ;  /* 0x00000200252b7890 */ /* 0x000fe2000fffe0ff */
[----:B------:R-:W-:-:S02]  /*51a0*/  LOP3.LUT R99, R3, 0x18, R99, 0xf8, !PT ;  /* 0x0000001803637812 */ /* 0x000fc400078ef863 */
[----:B------:R-:W-:Y:S01]  /*51b0*/  CS2R R96, SRZ ;  /* 0x0000000000607805 */ /* 0x000fe2000001ff00 */
[----:B------:R-:W2:Y:S01]  /*51c0*/  LDC R42, c[0x0][0xb0c] ;  /* 0x0002c300ff2a7b82 */ /* 0x000ea20000000800 */
[----:B------:R-:W-:Y:S01]  /*51d0*/  LOP3.LUT R46, R46, 0x600000, RZ, 0xc0, !PT ;  /* 0x006000002e2e7812 */ /* 0x000fe200078ec0ff */
[----:B------:R-:W-:Y:S01]  /*51e0*/  IMAD.MOV.U32 R103, RZ, RZ, RZ ;  /* 0x000000ffff677224 */ /* 0x000fe200078e00ff */
[----:B------:R-:W-:Y:S01]  /*51f0*/  IADD3 R98, PT, PT, -R93, 0x2, RZ ;  /* 0x000000025d627810 */ /* 0x000fe20007ffe1ff */
[----:B------:R-:W-:Y:S01]  /*5200*/  IMAD.MOV R94, RZ, RZ, -R94 ;  /* 0x000000ffff5e7224 */ /* 0x000fe200078e0a5e */
[----:B------:R-:W-:Y:S01]  /*5210*/  LOP3.LUT R99, R99, 0xf20, R2, 0xf8, !PT ;  /* 0x00000f2063637812 */ /* 0x000fe200078ef802 */
[----:B------:R-:W-:Y:S01]  /*5220*/  IMAD.MOV R93, RZ, RZ, -R93 ;  /* 0x000000ffff5d7224 */ /* 0x000fe200078e0a5d */
[----:B------:R-:W4:Y:S01]  /*5230*/  LDCU.64 UR54, c[0x0][0x348] ;  /* 0x00006900ff3677ac */ /* 0x000f220008000a00 */
[----:B------:R-:W1:Y:S01]  /*5240*/  LDC R89, c[0x0][0xb20] ;  /* 0x0002c800ff597b82 */ /* 0x000e620000000800 */
[----:B------:R-:W3:Y:S01]  /*5250*/  LDS R0, [UR37+0x110] ;  /* 0x00011025ff007984 */ /* 0x000ee20008000800 */
[----:B------:R-:W-:Y:S01]  /*5260*/  IMAD.SHL.U32 R98, R98, 0x10, RZ ;  /* 0x0000001062627824 */ /* 0x000fe200078e00ff */
[----:B------:R-:W-:Y:S01]  /*5270*/  LEA R99, R99, UR43, 0x1 ;  /* 0x0000002b63637c11 */ /* 0x000fe2000f8e08ff */
[----:B------:R-:W-:Y:S01]  /*5280*/  UMOV UR42, 0x1 ;  /* 0x00000001002a7882 */ /* 0x000fe20000000000 */
[----:B------:R-:W-:Y:S01]  /*5290*/  UMOV UR36, URZ ;  /* 0x000000ff00247c82 */ /* 0x000fe20008000000 */
[----:B------:R-:W1:Y:S02]  /*52a0*/  LDCU.64 UR48, c[0x0][0x888] ;  /* 0x00011100ff3077ac */ /* 0x000e640008000a00 */
[----:B------:R-:W1:Y:S01]  /*52b0*/  LDC R41, c[0x0][0xb30] ;  /* 0x0002cc00ff297b82 */ /* 0x000e620000000800 */
[----:B------:R-:W1:Y:S01]  /*52c0*/  LDCU.64 UR50, c[0x0][0x890] ;  /* 0x00011200ff3277ac */ /* 0x000e620008000a00 */
[----:B------:R-:W-:Y:S01]  /*52d0*/  UMOV UR41, URZ ;  /* 0x000000ff00297c82 */ /* 0x000fe20008000000 */
[----:B------:R-:W-:-:S05]  /*52e0*/  UMOV UR40, URZ ;  /* 0x000000ff00287c82 */ /* 0x000fca0008000000 */
[----:B------:R-:W1:Y:S08]  /*52f0*/  LDC.64 R84, c[0x0][0xb10] ;  /* 0x0002c400ff547b82 */ /* 0x000e700000000a00 */
[----:B------:R-:W1:Y:S08]  /*5300*/  LDC.64 R38, c[0x0][0xb18] ;  /* 0x0002c600ff267b82 */ /* 0x000e700000000a00 */
[----:B------:R-:W1:Y:S08]  /*5310*/  LDC.64 R36, c[0x0][0xb28] ;  /* 0x0002ca00ff247b82 */ /* 0x000e700000000a00 */
[----:B------:R-:W1:Y:S01]  /*5320*/  LDC.64 R82, c[0x0][0x8b0] ;  /* 0x00022c00ff527b82 */ /* 0x000e620000000a00 */
[----:B---3--:R-:W-:-:S07]  /*5330*/  IMAD.IADD R46, R0, 0x1, R46 ;  /* 0x00000001002e7824 */ /* 0x008fce00078e022e */
[----:B------:R-:W3:Y:S08]  /*5340*/  LDC.64 R80, c[0x0][0x8a8] ;  /* 0x00022a00ff507b82 */ /* 0x000ef00000000a00 */
[----:B--2-4-:R-:W1:Y:S02]  /*5350*/  LDC R90, c[0x0][0x374] ;  /* 0x0000dd00ff5a7b82 */ /* 0x014e640000000800 */
.L_x_112:
[C---:B------:R-:W-:Y:S02]  /*5360*/  LEA R0, R103.reuse, UR37, 0x3 ;  /* 0x0000002567007c11 */ /* 0x040fe4000f8e18ff */
[----:B------:R-:W-:Y:S02]  /*5370*/  SHF.L.U32 R2, R96, 0x1f, RZ ;  /* 0x0000001f60027819 */ /* 0x000fe400000006ff */
[----:B------:R-:W-:Y:S02]  /*5380*/  LEA R16, R103, UR37, 0x4 ;  /* 0x0000002567107c11 */ /* 0x000fe4000f8e20ff */
[----:B------:R-:W2:Y:S02]  /*5390*/  SYNCS.PHASECHK.TRANS64.TRYWAIT P0, [R0+URZ+0x60], R2 ;  /* 0x00006002000075a7 */ /* 0x000ea400080011ff */
[----:B--2---:R-:W-:Y:S05]  /*53a0*/  @!P0 BRA `(.L_x_82) ;  /* 0x00000030004c8947 */ /* 0x004fea0003800000 */
.L_x_150:
[----:B------:R-:W4:Y:S01]  /*53b0*/  LDC.64 R10, c[0x0][0xb10] ;  /* 0x0002c400ff0a7b82 */ /* 0x000f220000000a00 */
[----:B------:R-:W3:Y:S01]  /*53c0*/  LDS.128 R16, [R16+0xf0] ;  /* 0x0000f00010107984 */ /* 0x000ee20000000c00 */
[----:B-1----:R-:W-:Y:S01]  /*53d0*/  ISETP.NE.AND P1, PT, R41, 0x1, PT ;  /* 0x000000012900780c */ /* 0x002fe20003f25270 */
[----:B--2---:R-:W-:Y:S01]  /*53e0*/  VIADD R0, R0, 0x70 ;  /* 0x0000007000007836 */ /* 0x004fe20000000000 */
[----:B------:R-:W-:Y:S04]  /*53f0*/  ISETP.GE.AND P0, PT, R40, 0x1, PT ;  /* 0x000000012800780c */ /* 0x000fe80003f06270 */
[----:B------:R-:W1:Y:S01]  /*5400*/  LDC.64 R8, c[0x0][0xb18] ;  /* 0x0002c600ff087b82 */ /* 0x000e620000000a00 */
[----:B------:R-:W-:Y:S01]  /*5410*/  PRMT R0, RZ, 0x654, R0 ;  /* 0x00000654ff007816 */ /* 0x000fe20000000000 */
[----:B------:R-:W-:Y:S01]  /*5420*/  @!PT LDS RZ, [RZ] ;  /* 0x00000000fffff984 */ /* 0x000fe20000000800 */
[----:B------:R-:W-:Y:S01]  /*5430*/  @!PT LDS RZ, [RZ] ;  /* 0x00000000fffff984 */ /* 0x000fe20000000800 */
[----:B------:R-:W-:Y:S01]  /*5440*/  @!PT LDS RZ, [RZ] ;  /* 0x00000000fffff984 */ /* 0x000fe20000000800 */
[----:B------:R-:W-:Y:S01]  /*5450*/  @!PT LDS RZ, [RZ] ;  /* 0x00000000fffff984 */ /* 0x000fe20000000800 */
[----:B------:R2:W-:Y:S06]  /*5460*/  MEMBAR.ALL.CTA ;  /* 0x0000000000007992 */ /* 0x0005ec0000008000 */
[----:B--2---:R-:W2:Y:S01]  /*5470*/  FENCE.VIEW.ASYNC.S ;  /* 0x00000000000073c6 */ /* 0x004ea20000000000 */
[----:B------:R-:W1:Y:S08]  /*5480*/  @!P1 LDC R12, c[0x0][0xb20] ;  /* 0x0002c800ff0c9b82 */ /* 0x000e700000000800 */
[----:B------:R-:W1:Y:S01]  /*5490*/  @!P1 LDC R7, c[0x0][0xb0c] ;  /* 0x0002c300ff079b82 */ /* 0x000e620000000800 */
[----:B--2---:R2:W-:Y:S01]  /*54a0*/  SYNCS.ARRIVE.TRANS64.RED.A1T0 RZ, [R0+URZ], RZ ;  /* 0x000000ff00ff79a7 */ /* 0x0045e200081004ff */
[----:B---3--:R-:W-:Y:S04]  /*54b0*/  LOP3.LUT P4, RZ, R18, 0x1, RZ, 0xc0, !PT ;  /* 0x0000000112ff7812 */ /* 0x008fe8000788c0ff */
[----:B------:R-:W-:Y:S09]  /*54c0*/  P2R R101, PR, RZ, 0x10 ;  /* 0x00000010ff657803 */ /* 0x000ff20000000000 */
[----:B------:R-:W-:Y:S02]  /*54d0*/  @P4 MOV R44, R16 ;  /* 0x00000010002c4202 */ /* 0x000fe40000000f00 */
[----:B------:R-:W-:Y:S01]  /*54e0*/  @P4 LOP3.LUT R43, R17, 0xffff, RZ, 0xc0, !PT ;  /* 0x0000ffff112b4812 */ /* 0x000fe200078ec0ff */
[----:B--2-4-:R-:W-:Y:S06]  /*54f0*/  @!P0 BRA `(.L_x_83) ;  /* 0x0000000000a48947 */ /* 0x014fec0003800000 */
[----:B------:R-:W-:Y:S01]  /*5500*/  IMAD.HI.U32 R0, R90, R39, RZ ;  /* 0x000000275a007227 */ /* 0x000fe200078e00ff */
[----:B------:R-:W-:Y:S02]  /*5510*/  ISETP.NE.AND P0, PT, R38, 0x1, PT ;  /* 0x000000012600780c */ /* 0x000fe40003f05270 */
[----:B------:R-:W-:Y:S01]  /*5520*/  ISETP.NE.AND P2, PT, R40, 0x1, PT ;  /* 0x000000012800780c */ /* 0x000fe20003f45270 */
[----:B------:R-:W-:Y:S01]  /*5530*/  IMAD.HI.U32 R4, R91, R84, RZ ;  /* 0x000000545b047227 */ /* 0x000fe200078e00ff */
[----:B------:R-:W-:Y:S02]  /*5540*/  SHF.R.U32.HI R0, RZ, R89, R0 ;  /* 0x00000059ff007219 */ /* 0x000fe40000011600 */
[----:B------:R-:W-:Y:S01]  /*5550*/  ISETP.NE.AND P3, PT, R42, 0x1, PT ;  /* 0x000000012a00780c */ /* 0x000fe20003f65270 */
[----:B------:R-:W-:Y:S01]  /*5560*/  IMAD.HI.U32 R6, R43, R39, RZ ;  /* 0x000000272b067227 */ /* 0x000fe200078e00ff */
[-C--:B------:R-:W-:Y:S02]  /*5570*/  SHF.R.U32.HI R4, RZ, R85.reuse, R4 ;  /* 0x00000055ff047219 */ /* 0x080fe40000011604 */
[----:B------:R-:W-:Y:S01]  /*5580*/  SEL R0, R90, R0, !P0 ;  /* 0x000000005a007207 */ /* 0x000fe20004000000 */
[----:B------:R-:W-:Y:S01]  /*5590*/  IMAD.HI.U32 R5, R44, R84, RZ ;  /* 0x000000542c057227 */ /* 0x000fe200078e00ff */
[----:B------:R-:W-:Y:S03]  /*55a0*/  SEL R4, R91, R4, !P3 ;  /* 0x000000045b047207 */ /* 0x000fe60005800000 */
[-C--:B------:R-:W-:Y:S01]  /*55b0*/  IMAD.HI.U32 R3, R0, R36.reuse, RZ ;  /* 0x0000002400037227 */ /* 0x080fe200078e00ff */
[----:B------:R-:W-:Y:S03]  /*55c0*/  SHF.R.U32.HI R5, RZ, R85, R5 ;  /* 0x00000055ff057219 */ /* 0x000fe60000011605 */
[----:B------:R-:W-:Y:S01]  /*55d0*/  IMAD.HI.U32 R2, R4, R36, RZ ;  /* 0x0000002404027227 */ /* 0x000fe200078e00ff */
[----:B------:R-:W-:Y:S02]  /*55e0*/  @P2 SHF.R.U32.HI R0, RZ, R37, R3 ;  /* 0x00000025ff002219 */ /* 0x000fe40000011603 */
[----:B------:R-:W-:Y:S02]  /*55f0*/  SHF.R.U32.HI R3, RZ, R89, R6 ;  /* 0x00000059ff037219 */ /* 0x000fe40000011606 */
[----:B------:R-:W-:Y:S01]  /*5600*/  @P2 SHF.R.U32.HI R4, RZ, R37, R2 ;  /* 0x00000025ff042219 */ /* 0x000fe20000011602 */
[----:B------:R-:W-:Y:S01]  /*5610*/  IMAD R0, R40, R0, RZ ;  /* 0x0000000028007224 */ /* 0x000fe200078e02ff */
[----:B------:R-:W-:Y:S02]  /*5620*/  SEL R3, R43, R3, !P0 ;  /* 0x000000032b037207 */ /* 0x000fe40004000000 */
[----:B------:R-:W-:Y:S01]  /*5630*/  SEL R2, R44, R5, !P3 ;  /* 0x000000052c027207 */ /* 0x000fe20005800000 */
[----:B------:R-:W-:Y:S01]  /*5640*/  IMAD R5, R40, R4, RZ ;  /* 0x0000000428057224 */ /* 0x000fe200078e02ff */
[C---:B------:R-:W-:Y:S01]  /*5650*/  ISETP.GE.AND P0, PT, R3.reuse, R0, PT ;  /* 0x000000000300720c */ /* 0x040fe20003f06270 */
[C---:B------:R-:W-:Y:S03]  /*5660*/  IMAD.HI.U32 R0, R3.reuse, R36, RZ ;  /* 0x0000002403007227 */ /* 0x040fe600078e00ff */
[C---:B------:R-:W-:Y:S02]  /*5670*/  ISETP.GE.OR P0, PT, R2.reuse, R5, P0 ;  /* 0x000000050200720c */ /* 0x040fe40000706670 */
[----:B------:R-:W-:Y:S04]  /*5680*/  SHF.R.U32.HI R0, RZ, R37, R0 ;  /* 0x00000025ff007219 */ /* 0x000fe80000011600 */
[C---:B------:R-:W-:Y:S05]  /*5690*/  SEL R6, R3.reuse, R0, !P2 ;  /* 0x0000000003067207 */ /* 0x040fea0005000000 */
        /* <DEDUP_REMOVED lines=14> */
[----:B------:R-:W-:Y:S07]  /*5780*/  IMAD R43, R3, R38, R43 ;  /* 0x00000026032b7224 */ /* 0x000fee00078e022b */
.L_x_83:
[----:B-1----:R-:W-:Y:S01]  /*5790*/  @!P1 ISETP.NE.AND P0, PT, R8, 0x1, PT ;  /* 0x000000010800980c */ /* 0x002fe20003f05270 */
[----:B------:R-:W-:Y:S01]  /*57a0*/  @!P1 IMAD.HI.U32 R0, R44, R10, RZ ;  /* 0x0000000a2c009227 */ /* 0x000fe200078e00ff */
[----:B------:R-:W-:Y:S01]  /*57b0*/  @!P1 ISETP.NE.AND P2, PT, R7, 0x1, PT ;  /* 0x000000010700980c */ /* 0x000fe20003f45270 */
[----:B------:R-:W-:Y:S01]  /*57c0*/  ULOP3.LUT UP0, URZ, UR43, 0x1b0, URZ, 0xc0, !UPT ;  /* 0x000001b02bff7892 */ /* 0x000fe2000f80c0ff */
[----:B------:R-:W-:Y:S01]  /*57d0*/  R2UR UR5, R15 ;  /* 0x000000000f0572ca */ /* 0x000fe200000e0000 */
[----:B------:R-:W-:Y:S01]  /*57e0*/  @!P1 IMAD.HI.U32 R2, R43, R9, RZ ;  /* 0x000000092b029227 */ /* 0x000fe200078e00ff */
[----:B------:R-:W-:Y:S02]  /*57f0*/  @!P1 SHF.R.U32.HI R0, RZ, R11, R0 ;  /* 0x0000000bff009219 */ /* 0x000fe40000011600 */
[----:B------:R-:W-:Y:S01]  /*5800*/  R2UR UR4, R14 ;  /* 0x000000000e0472ca */ /* 0x000fe200000e0000 */
[----:B------:R-:W-:Y:S01]  /*5810*/  VIADD R103, R103, 0x1 ;  /* 0x0000000167677836 */ /* 0x000fe20000000000 */
[----:B------:R-:W-:Y:S02]  /*5820*/  @!P1 SHF.R.U32.HI R2, RZ, R12, R2 ;  /* 0x0000000cff029219 */ /* 0x000fe40000011602 */
[----:B------:R-:W-:Y:S02]  /*5830*/  @!P1 SEL R3, R44, R0, !P2 ;  /* 0x000000002c039207 */ /* 0x000fe40005000000 */
[----:B------:R-:W-:Y:S02]  /*5840*/  @!P1 SEL R2, R43, R2, !P0 ;  /* 0x000000022b029207 */ /* 0x000fe40004000000 */
[----:B------:R-:W-:Y:S01]  /*5850*/  @P4 SHF.R.U32.HI R95, RZ, 0x10, R17 ;  /* 0x00000010ff5f4819 */ /* 0x000fe20000011611 */
[----:B------:R-:W-:Y:S02]  /*5860*/  USHF.L.U32 UR46, UR5, 0x7, URZ ;  /* 0x00000007052e7899 */ /* 0x000fe400080006ff */
[----:B------:R-:W-:Y:S02]  /*5870*/  @!P1 IMAD.IADD R0, R2, 0x1, -R3 ;  /* 0x0000000102009824 */ /* 0x000fe400078e0a03 */
[----:B------:R-:W-:Y:S01]  /*5880*/  @!P1 IMAD.IADD R2, R3, 0x1, -R2 ;  /* 0x0000000103029824 */ /* 0x000fe200078e0a02 */
[----:B------:R-:W-:Y:S01]  /*5890*/  USHF.L.U32 UR45, UR4, 0x6, URZ ;  /* 0x00000006042d7899 */ /* 0x000fe200080006ff */
[----:B------:R-:W-:Y:S02]  /*58a0*/  @!P1 IMAD R44, R0, R7, R44 ;  /* 0x00000007002c9224 */ /* 0x000fe400078e022c */
[----:B------:R-:W-:Y:S01]  /*58b0*/  @!P1 IMAD R43, R2, R8, R43 ;  /* 0x00000008022b9224 */ /* 0x000fe200078e022b */
[----:B------:R-:W-:Y:S08]  /*58c0*/  BRA.U !UP0, `(.L_x_84) ;  /* 0x00000001087c7547 */ /* 0x000ff0000b800000 */
[----:B------:R-:W1:Y:S01]  /*58d0*/  LDCU.64 UR8, c[0x4][0x80] ;  /* 0x01001000ff0877ac */ /* 0x000e620008000a00 */
[----:B------:R-:W-:Y:S01]  /*58e0*/  MOV R2, 0x0 ;  /* 0x0000000000027802 */ /* 0x000fe20000000f00 */
[----:B------:R-:W-:Y:S02]  /*58f0*/  HFMA2 R12, -RZ, RZ, 0, 5.9604644775390625e-08 ;  /* 0x00000001ff0c7431 */ /* 0x000fe400000001ff */
[----:B------:R-:W-:Y:S01]  /*5900*/  IMAD.MOV.U32 R8, RZ, RZ, 0x70 ;  /* 0x00000070ff087424 */ /* 0x000fe200078e00ff */
[----:B------:R2:W3:Y:S01]  /*5910*/  LDC.64 R14, c[0x4][R2] ;  /* 0x01000000020e7b82 */ /* 0x0004e20000000a00 */
[----:B------:R-:W4:Y:S01]  /*5920*/  LDCU.64 UR6, c[0x4][0x88] ;  /* 0x01001100ff0677ac */ /* 0x000f220008000a00 */
[----:B------:R-:W-:Y:S01]  /*5930*/  IMAD.MOV.U32 R13, RZ, RZ, RZ ;  /* 0x000000ffff0d7224 */ /* 0x000fe200078e00ff */
[----:B------:R-:W2:Y:S01]  /*5940*/  LDCU.64 UR4, c[0x4][0x8] ;  /* 0x01000100ff0477ac */ /* 0x000ea20008000a00 */
[----:B-1----:R-:W-:Y:S01]  /*5950*/  MOV R5, UR9 ;  /* 0x0000000900057c02 */ /* 0x002fe20008000f00 */
[----:B------:R-:W-:Y:S01]  /*5960*/  IMAD.U32 R4, RZ, RZ, UR8 ;  /* 0x00000008ff047e24 */ /* 0x000fe2000f8e00ff */
[----:B----4-:R-:W-:Y:S01]  /*5970*/  MOV R7, UR7 ;  /* 0x0000000700077c02 */ /* 0x010fe20008000f00 */
[----:B------:R-:W-:Y:S01]  /*5980*/  IMAD.U32 R6, RZ, RZ, UR6 ;  /* 0x00000006ff067e24 */ /* 0x000fe2000f8e00ff */
[----:B--2---:R-:W-:Y:S01]  /*5990*/  MOV R11, UR5 ;  /* 0x00000005000b7c02 */ /* 0x004fe20008000f00 */
[----:B------:R-:W-:Y:S02]  /*59a0*/  IMAD.U32 R10, RZ, RZ, UR4 ;  /* 0x00000004ff0a7e24 */ /* 0x000fe4000f8e00ff */
[----:B------:R-:W-:Y:S07]  /*59b0*/  LEPC R20, `(.L_x_85) ;  /* 0x000000001014794e */ /* 0x000fee0000000000 */
[----:B---3-5:R-:W-:Y:S05]  /*59c0*/  CALL.ABS.NOINC R14 ;  /* 0x000000000e007343 */ /* 0x028fea0003c00000 */
.L_x_85:
[----:B------:R-:W1:Y:S01]  /*59d0*/  LDCU.64 UR8, c[0x4][0x80] ;  /* 0x01001000ff0877ac */ /* 0x000e620008000a00 */
[----:B------:R-:W2:Y:S01]  /*59e0*/  LDC.64 R2, c[0x4][R2] ;  /* 0x0100000002027b82 */ /* 0x000ea20000000a00 */
[----:B------:R-:W-:Y:S02]  /*59f0*/  HFMA2 R12, -RZ, RZ, 0, 5.9604644775390625e-08 ;  /* 0x00000001ff0c7431 */ /* 0x000fe400000001ff */
[----:B------:R-:W-:Y:S02]  /*5a00*/  IMAD.MOV.U32 R8, RZ, RZ, 0x70 ;  /* 0x00000070ff087424 */ /* 0x000fe400078e00ff */
[----:B------:R-:W-:Y:S01]  /*5a10*/  IMAD.MOV.U32 R13, RZ, RZ, RZ ;  /* 0x000000ffff0d7224 */ /* 0x000fe200078e00ff */
[----:B------:R-:W3:Y:S01]  /*5a20*/  LDCU.64 UR6, c[0x4][0x88] ;  /* 0x01001100ff0677ac */ /* 0x000ee20008000a00 */
[----:B------:R-:W4:Y:S01]  /*5a30*/  LDCU.64 UR4, c[0x4][0x8] ;  /* 0x01000100ff0477ac */ /* 0x000f220008000a00 */
[----:B-1----:R-:W-:Y:S02]  /*5a40*/  MOV R4, UR8 ;  /* 0x0000000800047c02 */ /* 0x002fe40008000f00 */
[----:B------:R-:W-:Y:S02]  /*5a50*/  MOV R5, UR9 ;  /* 0x0000000900057c02 */ /* 0x000fe40008000f00 */
[----:B---3--:R-:W-:Y:S01]  /*5a60*/  MOV R7, UR7 ;  /* 0x0000000700077c02 */ /* 0x008fe20008000f00 */
[----:B------:R-:W-:Y:S01]  /*5a70*/  IMAD.U32 R6, RZ, RZ, UR6 ;  /* 0x00000006ff067e24 */ /* 0x000fe2000f8e00ff */
[----:B----4-:R-:W-:Y:S01]  /*5a80*/  MOV R11, UR5 ;  /* 0x00000005000b7c02 */ /* 0x010fe20008000f00 */
[----:B------:R-:W-:Y:S02]  /*5a90*/  IMAD.U32 R10, RZ, RZ, UR4 ;  /* 0x00000004ff0a7e24 */ /* 0x000fe4000f8e00ff */
[----:B------:R-:W-:Y:S07]  /*5aa0*/  LEPC R20, `(.L_x_84) ;  /* 0x000000001014794e */ /* 0x000fee0000000000 */
[----:B--2---:R-:W-:Y:S05]  /*5ab0*/  CALL.ABS.NOINC R2 ;  /* 0x0000000002007343 */ /* 0x004fea0003c00000 */
.L_x_84:
[----:B------:R-:W-:Y:S01]  /*5ac0*/  ISETP.NE.U32.AND P4, PT, R82, RZ, PT ;  /* 0x000000ff5200720c */ /* 0x000fe20003f85070 */
[----:B------:R-:W-:Y:S01]  /*5ad0*/  UISETP.NE.AND UP2, UPT, UR52, URZ, UPT ;  /* 0x000000ff3400728c */ /* 0x000fe2000bf45270 */
[----:B------:R-:W-:Y:S01]  /*5ae0*/  ISETP.NE.U32.AND P2, PT, RZ, UR48, PT ;  /* 0x00000030ff007c0c */ /* 0x000fe2000bf45070 */
[----:B------:R-:W-:Y:S01]  /*5af0*/  UISETP.NE.U32.AND UP1, UPT, UR50, URZ, UPT ;  /* 0x000000ff3200728c */ /* 0x000fe2000bf25070 */
[----:B------:R-:W-:Y:S01]  /*5b00*/  ISETP.NE.AND.EX P4, PT, R83, RZ, PT, P4 ;  /* 0x000000ff5300720c */ /* 0x000fe20003f85340 */
[----:B------:R-:W-:Y:S01]  /*5b10*/  UPLOP3.LUT UP0, UPT, UPT, UPT, UPT, 0x40, 0x4 ;  /* 0x000000000004789c */ /* 0x000fe20003f0e870 */
[----:B------:R-:W-:Y:S01]  /*5b20*/  ISETP.NE.AND.EX P2, PT, RZ, UR49, PT, P2 ;  /* 0x00000031ff007c0c */ /* 0x000fe2000bf45320 */
[----:B------:R-:W-:Y:S01]  /*5b30*/  UISETP.NE.AND.EX UP1, UPT, UR51, URZ, UPT, UP1 ;  /* 0x000000ff3300728c */ /* 0x000fe2000bf25310 */
[----:B------:R-:W-:Y:S04]  /*5b40*/  PLOP3.LUT P1, PT, PT, PT, UP2, 0x80, 0x8 ;  /* 0x000000000008781c */ /* 0x000fe80003f2f028 */
[----:B------:R-:W-:Y:S06]  /*5b50*/  @UP2 UPLOP3.LUT UP0, UPT, UPT, UPT, UP1, 0x80, 0x8 ;  /* 0x000000000008289c */ /* 0x000fec0003f0f010 */
[----:B------:R-:W-:Y:S01]  /*5b60*/  PLOP3.LUT P0, PT, PT, PT, UP0, 0x80, 0x8 ;  /* 0x000000000008781c */ /* 0x000fe20003f0f008 */
[----:B------:R-:W-:Y:S01]  /*5b70*/  @!UPT UIADD3 URZ, UPT, UPT, URZ, URZ, URZ ;  /* 0x000000fffffff290 */ /* 0x000fe2000fffe0ff */
[----:B------:R-:W-:Y:S11]  /*5b80*/  BRA.U !UP1, `(.L_x_86) ;  /* 0x0000000109387547 */ /* 0x000ff6000b800000 */
[----:B------:R-:W-:Y:S01]  /*5b90*/  UISETP.NE.U32.AND UP0, UPT, UR48, URZ, UPT ;  /* 0x000000ff3000728c */ /* 0x000fe2000bf05070 */
[----:B------:R-:W-:Y:S02]  /*5ba0*/  HFMA2 R0, -RZ, RZ, 0, 5.9604644775390625e-08 ;  /* 0x00000001ff007431 */ /* 0x000fe400000001ff */
[----:B------:R-:W-:Y:S01]  /*5bb0*/  IMAD.MOV.U32 R88, RZ, RZ, 0x1 ;  /* 0x00000001ff587424 */ /* 0x000fe200078e00ff */
[----:B------:R-:W-:Y:S06]  /*5bc0*/  UISETP.NE.AND.EX UP0, UPT, UR49, URZ, UPT, UP0 ;  /* 0x000000ff3100728c */ /* 0x000fec000bf05300 */
[----:B------:R-:W-:Y:S05]  /*5bd0*/  PLOP3.LUT P3, PT, PT, PT, UP0, 0x80, 0x8 ;  /* 0x000000000008781c */ /* 0x000fea0003f6f008 */
[----:B------:R-:W1:Y:S01]  /*5be0*/  @UP0 LDCU.64 UR4, c[0x0][0x888] ;  /* 0x00011100ff0407ac */ /* 0x000e620008000a00 */
[----:B------:R-:W-:Y:S07]  /*5bf0*/  @UP0 UIMAD UR6, UR60, UR50, URZ ;  /* 0x000000323c0602a4 */ /* 0x000fee000f8e02ff */
[----:B------:R-:W-:Y:S01]  /*5c00*/  @!P3 PRMT R88, R0, 0x7610, R88 ;  /* 0x000076100058b816 */ /* 0x000fe20000000058 */
[----:B-1----:R-:W-:Y:S06]  /*5c10*/  @UP0 UIMAD.WIDE UR4, UR6, 0x4, UR4 ;  /* 0x00000004060408a5 */ /* 0x002fec000f8e0204 */
[----:B------:R-:W-:Y:S01]  /*5c20*/  IMAD.U32 R2, RZ, RZ, UR4 ;  /* 0x00000004ff027e24 */ /* 0x000fe2000f8e00ff */
[----:B------:R-:W-:Y:S04]  /*5c30*/  MOV R3, UR5 ;  /* 0x0000000500037c02 */ /* 0x000fe80008000f00 */
[----:B------:R-:W1:Y:S01]  /*5c40*/  @!UP0 LDCU UR4, c[0x0][0x880] ;  /* 0x00011000ff0487ac */ /* 0x000e620008000800 */
[----:B-----5:R2:W5:Y:S02]  /*5c50*/  @P3 LDG.E R49, desc[UR56][R2.64] ;  /* 0x0000003802313981 */ /* 0x020564000c1e1900 */
[----:B-12---:R-:W-:Y:S02]  /*5c60*/  @!P3 IMAD.U32 R49, RZ, RZ, UR4 ;  /* 0x00000004ff31be24 */ /* 0x006fe4000f8e00ff */
.L_x_86:
[----:B------:R-:W-:Y:S05]  /*5c70*/  @!P4 BRA `(.L_x_87) ;  /* 0x000000000020c947 */ /* 0x000fea0003800000 */
[----:B------:R-:W-:Y:S04]  /*5c80*/  ISETP.NE.U32.AND P3, PT, R80, RZ, PT ;  /* 0x000000ff5000720c */ /* 0x000fe80003f65070 */
[----:B------:R-:W-:Y:S11]  /*5c90*/  ISETP.NE.AND.EX P3, PT, R81, RZ, PT, P3 ;  /* 0x000000ff5100720c */ /* 0x000ff60003f65330 */
[----:B------:R-:W-:Y:S02]  /*5ca0*/  @!UPT UIADD3 URZ, UPT, UPT, URZ, URZ, URZ ;  /* 0x000000fffffff290 */ /* 0x000fe4000fffe0ff */
[----:B------:R-:W1:Y:S01]  /*5cb0*/  @P3 LDC.64 R2, c[0x0][0x8a8] ;  /* 0x00022a00ff023b82 */ /* 0x000e620000000a00 */
[----:B------:R-:W-:Y:S04]  /*5cc0*/  @P3 IMAD R0, R82, UR60, RZ ;  /* 0x0000003c52003c24 */ /* 0x000fe8000f8e02ff */
[----:B-1----:R-:W-:Y:S05]  /*5cd0*/  @P3 IMAD.WIDE R2, R0, 0x4, R2 ;  /* 0x0000000400023825 */ /* 0x002fea00078e0202 */
[----:B-----5:R1:W5:Y:S02]  /*5ce0*/  @P3 LDG.E R47, desc[UR56][R2.64] ;  /* 0x00000038022f3981 */ /* 0x020364000c1e1900 */
[----:B-1----:R-:W2:Y:S02]  /*5cf0*/  @!P3 LDC R47, c[0x0][0x8a0] ;  /* 0x00022800ff2fbb82 */ /* 0x002ea40000000800 */
.L_x_87:
[----:B-----5:R-:W-:Y:S01]  /*5d00*/  FSETP.NEU.AND P3, PT, R49, RZ, PT ;  /* 0x000000ff3100720b */ /* 0x020fe20003f6d000 */
[----:B------:R-:W-:Y:S01]  /*5d10*/  ULOP3.LUT UR4, UR42, 0x1, URZ, 0x3c, !UPT ;  /* 0x000000012a047892 */ /* 0x000fe2000f8e3cff */
[----:B------:R-:W-:Y:S01]  /*5d20*/  SEL R4, RZ, 0xffffffff, P2 ;  /* 0xffffffffff047807 */ /* 0x000fe20001000000 */
[----:B------:R-:W-:Y:S01]  /*5d30*/  IMAD.U32 R72, RZ, RZ, UR36 ;  /* 0x00000024ff487e24 */ /* 0x000fe2000f8e00ff */
[----:B------:R-:W-:Y:S01]  /*5d40*/  @P1 LOP3.LUT P2, RZ, R88, 0xff, RZ, 0xc0, !PT ;  /* 0x000000ff58ff1812 */ /* 0x000fe2000784c0ff */
[----:B------:R-:W-:Y:S01]  /*5d50*/  IMAD.SHL.U32 R106, R94, 0x10, RZ ;  /* 0x000000105e6a7824 */ /* 0x000fe200078e00ff */
[----:B------:R-:W-:Y:S01]  /*5d60*/  @P1 SEL R0, RZ, 0xffffffff, P3 ;  /* 0xffffffffff001807 */ /* 0x000fe20001800000 */
[----:B------:R-:W-:Y:S01]  /*5d70*/  IMAD.U32 R107, RZ, RZ, UR4 ;  /* 0x00000004ff6b7e24 */ /* 0x000fe2000f8e00ff */
[----:B------:R-:W-:Y:S01]  /*5d80*/  LEA R73, R45, UR37, 0x3 ;  /* 0x000000252d497c11 */ /* 0x000fe2000f8e18ff */
[----:B------:R-:W-:Y:S01]  /*5d90*/  IMAD.SHL.U32 R72, R72, 0x2000, RZ ;  /* 0x0000200048487824 */ /* 0x000fe200078e00ff */
[----:B------:R-:W-:Y:S01]  /*5da0*/  @P0 SEL R0, R4, R0, !P2 ;  /* 0x0000000004000207 */ /* 0x000fe20005000000 */
[----:B------:R-:W-:Y:S01]  /*5db0*/  IMAD.SHL.U32 R105, R93, 0x10, RZ ;  /* 0x000000105d697824 */ /* 0x000fe200078e00ff */
[----:B------:R-:W-:Y:S01]  /*5dc0*/  PLOP3.LUT P2, PT, PT, PT, UP1, 0x80, 0x8 ;  /* 0x000000000008781c */ /* 0x000fe20003f4f018 */
[----:B------:R-:W-:Y:S01]  /*5dd0*/  IMAD.IADD R67, R99, 0x1, R72 ;  /* 0x0000000163437824 */ /* 0x000fe200078e0248 */
[----:B------:R-:W-:Y:S01]  /*5de0*/  @P1 LOP3.LUT R0, R0, 0x1, RZ, 0xc0, !PT ;  /* 0x0000000100001812 */ /* 0x000fe200078ec0ff */
[----:B------:R-:W-:Y:S01]  /*5df0*/  BSSY B1, `(.L_x_88) ;  /* 0x0000039000017945 */ /* 0x000fe20003800000 */
[----:B------:R-:W-:Y:S01]  /*5e00*/  LOP3.LUT P4, R102, R88, 0xff, RZ, 0xc0, !PT ;  /* 0x000000ff58667812 */ /* 0x000fe2000788c0ff */
[----:B------:R-:W-:Y:S01]  /*5e10*/  IMAD.IADD R66, R67, 0x1, R106 ;  /* 0x0000000143427824 */ /* 0x000fe200078e026a */
[----:B------:R-:W-:Y:S01]  /*5e20*/  ISETP.NE.U32.OR P5, PT, R0, 0x1, !P1 ;  /* 0x000000010000780c */ /* 0x000fe20004fa5470 */
[----:B------:R-:W-:Y:S01]  /*5e30*/  IMAD.U32 R0, RZ, RZ, UR36 ;  /* 0x00000024ff007e24 */ /* 0x000fe2000f8e00ff */
[----:B------:R-:W-:Y:S01]  /*5e40*/  SEL R3, RZ, 0xffffffff, P3 ;  /* 0xffffffffff037807 */ /* 0x000fe20001800000 */
[----:B------:R-:W-:Y:S01]  /*5e50*/  IMAD.MOV.U32 R75, RZ, RZ, 0x1 ;  /* 0x00000001ff4b7424 */ /* 0x000fe200078e00ff */
[----:B------:R-:W-:Y:S01]  /*5e60*/  P2R R104, PR, RZ, 0x20 ;  /* 0x00000020ff687803 */ /* 0x000fe20000000000 */
[----:B------:R-:W-:Y:S01]  /*5e70*/  IMAD R48, R45, 0x40, R46 ;  /* 0x000000402d307824 */ /* 0x000fe200078e022e */
[----:B------:R-:W-:Y:S01]  /*5e80*/  LEA R0, R0, UR37, 0x3 ;  /* 0x0000002500007c11 */ /* 0x000fe2000f8e18ff */
[----:B------:R-:W-:Y:S01]  /*5e90*/  IMAD.U32 R74, RZ, RZ, UR36 ;  /* 0x00000024ff4a7e24 */ /* 0x000fe2000f8e00ff */
[----:B------:R-:W-:Y:S02]  /*5ea0*/  @P2 SEL R3, R4, R3, !P4 ;  /* 0x0000000304032207 */ /* 0x000fe40006000000 */
[----:B------:R-:W-:Y:S02]  /*5eb0*/  CS2R R78, SRZ ;  /* 0x00000000004e7805 */ /* 0x000fe4000001ff00 */
[----:B------:R-:W-:Y:S02]  /*5ec0*/  CS2R R76, SRZ ;  /* 0x00000000004c7805 */ /* 0x000fe4000001ff00 */
[----:B------:R-:W-:Y:S02]  /*5ed0*/  CS2R R70, SRZ ;  /* 0x0000000000467805 */ /* 0x000fe4000001ff00 */
[----:B------:R-:W-:Y:S02]  /*5ee0*/  LOP3.LUT R3, R3, 0x1, RZ, 0xc0, !PT ;  /* 0x0000000103037812 */ /* 0x000fe400078ec0ff */
[----:B------:R-:W-:Y:S02]  /*5ef0*/  CS2R R68, SRZ ;  /* 0x0000000000447805 */ /* 0x000fe4000001ff00 */
[----:B------:R-:W-:Y:S02]  /*5f00*/  @P5 SHF.L.U32 R2, R107, 0x1f, RZ ;  /* 0x0000001f6b025819 */ /* 0x000fe400000006ff */
[----:B------:R-:W-:Y:S02]  /*5f10*/  CS2R R62, SRZ ;  /* 0x00000000003e7805 */ /* 0x000fe4000001ff00 */
[----:B------:R-:W-:Y:S02]  /*5f20*/  ISETP.NE.U32.AND P2, PT, R3, 0x1, PT ;  /* 0x000000010300780c */ /* 0x000fe40003f45070 */
[----:B------:R-:W-:Y:S01]  /*5f30*/  CS2R R60, SRZ ;  /* 0x00000000003c7805 */ /* 0x000fe2000001ff00 */
[----:B------:R1:W3:Y:S01]  /*5f40*/  @P5 SYNCS.PHASECHK.TRANS64.TRYWAIT P1, [R0+URZ+0x20], R2 ;  /* 0x00002002000055a7 */ /* 0x0002e200080211ff */
[----:B------:R-:W-:Y:S02]  /*5f50*/  CS2R R58, SRZ ;  /* 0x00000000003a7805 */ /* 0x000fe4000001ff00 */
[----:B------:R-:W-:Y:S02]  /*5f60*/  P2R R108, PR, RZ, 0x4 ;  /* 0x00000004ff6c7803 */ /* 0x000fe40000000000 */
[----:B------:R-:W-:Y:S01]  /*5f70*/  CS2R R56, SRZ ;  /* 0x0000000000387805 */ /* 0x000fe2000001ff00 */
[----:B------:R-:W-:Y:S02]  /*5f80*/  IMAD.IADD R65, R67, 0x1, R105 ;  /* 0x0000000143417824 */ /* 0x000fe400078e0269 */
[----:B------:R-:W-:Y:S01]  /*5f90*/  IMAD.IADD R64, R98, 0x1, R66 ;  /* 0x0000000162407824 */ /* 0x000fe200078e0242 */
[----:B-1----:R-:W-:Y:S04]  /*5fa0*/  SHF.L.U32 R2, R97, 0x1f, RZ ;  /* 0x0000001f61027819 */ /* 0x002fe800000006ff */
[----:B------:R1:W4:Y:S01]  /*5fb0*/  SYNCS.PHASECHK.TRANS64.TRYWAIT P0, [R73+URZ+0x80], R2 ;  /* 0x00008002490075a7 */ /* 0x00032200080011ff */
[----:B---3--:R-:W-:Y:S01]  /*5fc0*/  @P5 SEL R75, RZ, 0x1, !P1 ;  /* 0x00000001ff4b5807 */ /* 0x008fe20004800000 */
[----:B-1----:R-:W-:Y:S06]  /*5fd0*/  @!P5 BRA `(.L_x_89) ;  /* 0x000000000068d947 */ /* 0x002fec0003800000 */
[----:B------:R-:W-:Y:S01]  /*5fe0*/  ISETP.NE.AND P1, PT, R75, RZ, PT ;  /* 0x000000ff4b00720c */ /* 0x000fe20003f25270 */
[----:B------:R-:W-:Y:S01]  /*5ff0*/  BSSY B0, `(.L_x_90) ;  /* 0x000000d000007945 */ /* 0x000fe20003800000 */
[----:B------:R-:W-:Y:S02]  /*6000*/  CS2R R58, SRZ ;  /* 0x00000000003a7805 */ /* 0x000fe4000001ff00 */
[----:B------:R-:W-:Y:S02]  /*6010*/  CS2R R56, SRZ ;  /* 0x0000000000387805 */ /* 0x000fe4000001ff00 */
[----:B------:R-:W-:Y:S02]  /*6020*/  CS2R R62, SRZ ;  /* 0x00000000003e7805 */ /* 0x000fe4000001ff00 */
[----:B------:R-:W-:Y:S02]  /*6030*/  CS2R R60, SRZ ;  /* 0x00000000003c7805 */ /* 0x000fe4000001ff00 */
[----:B------:R-:W-:Y:S02]  /*6040*/  CS2R R70, SRZ ;  /* 0x0000000000467805 */ /* 0x000fe4000001ff00 */
[----:B------:R-:W-:Y:S02]  /*6050*/  CS2R R68, SRZ ;  /* 0x0000000000447805 */ /* 0x000fe4000001ff00 */
[----:B------:R-:W-:Y:S02]  /*6060*/  CS2R R78, SRZ ;  /* 0x00000000004e7805 */ /* 0x000fe4000001ff00 */
[----:B------:R-:W-:Y:S01]  /*6070*/  CS2R R76, SRZ ;  /* 0x00000000004c7805 */ /* 0x000fe2000001ff00 */
[----:B------:R-:W-:Y:S06]  /*6080*/  @P1 BRA `(.L_x_91) ;  /* 0x00000000000c1947 */ /* 0x000fec0003800000 */
[----:B------:R-:W-:Y:S04]  /*6090*/  SHF.L.U32 R3, R107, 0x1f, RZ ;  /* 0x0000001f6b037819 */ /* 0x000fe800000006ff */
[----:B------:R-:W1:Y:S02]  /*60a0*/  SYNCS.PHASECHK.TRANS64.TRYWAIT P1, [R0+URZ+0x20], R3 ;  /* 0x00002003000075a7 */ /* 0x000e6400080211ff */
[----:B-1----:R-:W-:Y:S05]  /*60b0*/  @!P1 BRA `(.L_x_92) ;  /* 0x00000024001c9947 */ /* 0x002fea0003800000 */
.L_x_91:
[----:B------:R-:W-:Y:S05]  /*60c0*/  BSYNC B0 ;  /* 0x0000000000007941 */ /* 0x000fea0003800000 */
.L_x_90:
[----:B------:R-:W-:Y:S01]  /*60d0*/  ISETP.NE.AND P1, PT, R108, RZ, PT ;  /* 0x000000ff6c00720c */ /* 0x000fe20003f25270 */
[----:B------:R-:W-:Y:S04]  /*60e0*/  UIADD3 UR4, UPT, UPT, UR36, 0x1, URZ ;  /* 0x0000000124047890 */ /* 0x000fe8000fffe0ff */
[----:B------:R-:W-:Y:S04]  /*60f0*/  UISETP.NE.AND UP0, UPT, UR4, 0x3, UPT ;  /* 0x000000030400788c */ /* 0x000fe8000bf05270 */
[----:B------:R-:W-:Y:S02]  /*6100*/  USEL UR5, URZ, 0x1, UP0 ;  /* 0x00000001ff057887 */ /* 0x000fe40008000000 */
[----:B------:R-:W-:Y:S02]  /*6110*/  USEL UR4, UR4, URZ, UP0 ;  /* 0x000000ff04047287 */ /* 0x000fe40008000000 */
[----:B------:R3:W1:Y:S02]  /*6120*/  @P1 LDS.128 R56, [R67] ;  /* 0x0000000043381984 */ /* 0x0006640000000c00 */
[----:B------:R-:W-:Y:S02]  /*6130*/  LOP3.LUT R107, R107, UR5, RZ, 0x3c, !PT ;  /* 0x000000056b6b7c12 */ /* 0x000fe4000f8e3cff */
[----:B------:R3:W1:Y:S01]  /*6140*/  @P1 LDS.128 R60, [R66+0x10] ;  /* 0x00001000423c1984 */ /* 0x0006620000000c00 */
[----:B------:R-:W-:Y:S03]  /*6150*/  IMAD.U32 R74, RZ, RZ, UR4 ;  /* 0x00000004ff4a7e24 */ /* 0x000fe6000f8e00ff */
[----:B------:R3:W1:Y:S04]  /*6160*/  @P1 LDS.128 R68, [R65+0x20] ;  /* 0x0000200041441984 */ /* 0x0006680000000c00 */
[----:B------:R3:W1:Y:S02]  /*6170*/  @P1 LDS.128 R76, [R64+0x10] ;  /* 0x00001000404c1984 */ /* 0x0006640000000c00 */
.L_x_89:
[----:B------:R-:W-:Y:S05]  /*6180*/  BSYNC B1 ;  /* 0x0000000000017941 */ /* 0x000fea0003800000 */
.L_x_88:
[----:B-1----:R-:W-:Y:S04]  /*6190*/  SHF.R.U32.HI R0, RZ, 0x15, R48 ;  /* 0x00000015ff007819 */ /* 0x002fe80000011630 */
[----:B------:R-:W-:Y:S01]  /*61a0*/  LOP3.LUT P1, RZ, R0, 0x3, R92, 0x48, !PT ;  /* 0x0000000300ff7812 */ /* 0x000fe2000782485c */
[----:B------:R-:W-:Y:S01]  /*61b0*/  @!UPT UIADD3 URZ, UPT, UPT, URZ, URZ, URZ ;  /* 0x000000fffffff290 */ /* 0x000fe2000fffe0ff */
[----:B----4-:R-:W-:Y:S11]  /*61c0*/  @P0 BRA `(.L_x_93) ;  /* 0x0000000000080947 */ /* 0x010ff60003800000 */
[----:B------:R-:W1:Y:S02]  /*61d0*/  SYNCS.PHASECHK.TRANS64.TRYWAIT P0, [R73+URZ+0x80], R2 ;  /* 0x00008002490075a7 */ /* 0x000e6400080011ff */
[----:B-1----:R-:W-:Y:S05]  /*61e0*/  @!P0 BRA `(.L_x_94) ;  /* 0x0000002000e48947 */ /* 0x002fea0003800000 */
.L_x_93:
[----:B------:R-:W-:Y:S05]  /*61f0*/  @!P1 BRA `(.L_x_95) ;  /* 0x0000000000409947 */ /* 0x000fea0003800000 */
[----:B------:R-:W4:Y:S01]  /*6200*/  LDCU.64 UR8, c[0x4][0x70] ;  /* 0x01000e00ff0877ac */ /* 0x000f220008000a00 */
[----:B------:R-:W-:Y:S01]  /*6210*/  MOV R3, 0x0 ;  /* 0x0000000000037802 */ /* 0x000fe20000000f00 */
[----:B------:R-:W-:Y:S02]  /*6220*/  HFMA2 R12, -RZ, RZ, 0, 5.9604644775390625e-08 ;  /* 0x00000001ff0c7431 */ /* 0x000fe400000001ff */
[----:B------:R-:W-:Y:S02]  /*6230*/  IMAD.MOV.U32 R8, RZ, RZ, 0x192 ;  /* 0x00000192ff087424 */ /* 0x000fe400078e00ff */
[----:B------:R-:W-:Y:S01]  /*6240*/  IMAD.MOV.U32 R13, RZ, RZ, RZ ;  /* 0x000000ffff0d7224 */ /* 0x000fe200078e00ff */
[----:B------:R-:W5:Y:S01]  /*6250*/  LDCU.64 UR6, c[0x4][0x78] ;  /* 0x01000f00ff0677ac */ /* 0x000f620008000a00 */
[----:B-1----:R-:W1:Y:S01]  /*6260*/  LDC.64 R2, c[0x4][R3] ;  /* 0x0100000003027b82 */ /* 0x002e620000000a00 */
[----:B------:R-:W2:Y:S01]  /*6270*/  LDCU.64 UR4, c[0x4][0x10] ;  /* 0x01000200ff0477ac */ /* 0x000ea20008000a00 */
[----:B----4-:R-:W-:Y:S01]  /*6280*/  MOV R5, UR9 ;  /* 0x0000000900057c02 */ /* 0x010fe20008000f00 */
[----:B------:R-:W-:Y:S01]  /*6290*/  IMAD.U32 R4, RZ, RZ, UR8 ;  /* 0x00000008ff047e24 */ /* 0x000fe2000f8e00ff */
[----:B-----5:R-:W-:Y:S01]  /*62a0*/  MOV R7, UR7 ;  /* 0x0000000700077c02 */ /* 0x020fe20008000f00 */
[----:B------:R-:W-:Y:S01]  /*62b0*/  IMAD.U32 R6, RZ, RZ, UR6 ;  /* 0x00000006ff067e24 */ /* 0x000fe2000f8e00ff */
[----:B--2---:R-:W-:Y:S01]  /*62c0*/  MOV R11, UR5 ;  /* 0x00000005000b7c02 */ /* 0x004fe20008000f00 */
[----:B------:R-:W-:Y:S02]  /*62d0*/  IMAD.U32 R10, RZ, RZ, UR4 ;  /* 0x00000004ff0a7e24 */ /* 0x000fe4000f8e00ff */
[----:B------:R-:W-:Y:S07]  /*62e0*/  LEPC R20, `(.L_x_95) ;  /* 0x000000001014794e */ /* 0x000fee0000000000 */
[----:B-1-3--:R-:W-:Y:S05]  /*62f0*/  CALL.ABS.NOINC R2 ;  /* 0x0000000002007343 */ /* 0x00afea0003c00000 */
.L_x_95:
[----:B------:R-:W-:Y:S01]  /*6300*/  SHF.L.U32 R50, R56, 0x10, RZ ;  /* 0x0000001038327819 */ /* 0x000fe200000006ff */
[----:B------:R-:W-:Y:S05]  /*6310*/  WARPSYNC.ALL ;  /* 0x0000000000007948 */ /* 0x000fea0003800000 */
[----:B------:R-:W-:Y:S01]  /*6320*/  R2UR UR4, R48 ;  /* 0x00000000300472ca */ /* 0x000fe200000e0000 */
[----:B------:R-:W-:Y:S01]  /*6330*/  BSSY.RECONVERGENT B0, `(.L_x_96) ;  /* 0x0000085000007945 */ /* 0x000fe20003800200 */
[----:B------:R-:W-:Y:S02]  /*6340*/  LOP3.LUT R51, R56, 0xffff0000, RZ, 0xc0, !PT ;  /* 0xffff000038337812 */ /* 0x000fe400078ec0ff */
[----:B------:R-:W-:Y:S02]  /*6350*/  SHF.L.U32 R52, R57, 0x10, RZ ;  /* 0x0000001039347819 */ /* 0x000fe400000006ff */
[----:B------:R-:W-:Y:S07]  /*6360*/  ISETP.NE.AND P0, PT, R100, RZ, PT ;  /* 0x000000ff6400720c */ /* 0x000fee0003f05270 */
[----:B------:R-:W2:Y:S02]  /*6370*/  LDTM.x32 R4, tmem[UR4] ;  /* 0x00000004000479ee */ /* 0x000ea400082c0000 */
[C---:B--2---:R-:W-:Y:S01]  /*6380*/  FMUL R0, R47.reuse, R4 ;  /* 0x000000042f007220 */ /* 0x044fe20000400000 */
[C---:B-1----:R-:W-:Y:S01]  /*6390*/  FMUL R2, R47.reuse, R5 ;  /* 0x000000052f027220 */ /* 0x042fe20000400000 */
[C---:B------:R-:W-:Y:S01]  /*63a0*/  FMUL R4, R47.reuse, R8 ;  /* 0x000000082f047220 */ /* 0x040fe20000400000 */
[C---:B------:R-:W-:Y:S01]  /*63b0*/  FMUL R3, R47.reuse, R6 ;  /* 0x000000062f037220 */ /* 0x040fe20000400000 */
[C---:B------:R-:W-:Y:S01]  /*63c0*/  FMUL R5, R47.reuse, R9 ;  /* 0x000000092f057220 */ /* 0x040fe20000400000 */
[C---:B------:R-:W-:Y:S01]  /*63d0*/  FMUL R8, R47.reuse, R12 ;  /* 0x0000000c2f087220 */ /* 0x040fe20000400000 */
[C---:B------:R-:W-:Y:S01]  /*63e0*/  FMUL R6, R47.reuse, R10 ;  /* 0x0000000a2f067220 */ /* 0x040fe20000400000 */
[C---:B------:R-:W-:Y:S01]  /*63f0*/  FMUL R9, R47.reuse, R13 ;  /* 0x0000000d2f097220 */ /* 0x040fe20000400000 */
[----:B------:R-:W-:Y:S01]  /*6400*/  FMUL R12, R47, R16 ;  /* 0x000000102f0c7220 */ /* 0x000fe20000400000 */
[----:B------:R-:W-:Y:S01]  /*6410*/  FFMA R0, R49, R50, R0 ;  /* 0x0000003231007223 */ /* 0x000fe20000000000 */
[C---:B------:R-:W-:Y:S01]  /*6420*/  FMUL R10, R47.reuse, R14 ;  /* 0x0000000e2f0a7220 */ /* 0x040fe20000400000 */
[C---:B------:R-:W-:Y:S01]  /*6430*/  FMUL R13, R47.reuse, R17 ;  /* 0x000000112f0d7220 */ /* 0x040fe20000400000 */
[----:B------:R-:W-:Y:S01]  /*6440*/  FMUL R16, R47, R20 ;  /* 0x000000142f107220 */ /* 0x000fe20000400000 */
[----:B------:R-:W-:Y:S01]  /*6450*/  FFMA R2, R49, R51, R2 ;  /* 0x0000003331027223 */ /* 0x000fe20000000002 */
[C---:B------:R-:W-:Y:S01]  /*6460*/  FMUL R14, R47.reuse, R18 ;  /* 0x000000122f0e7220 */ /* 0x040fe20000400000 */
[C---:B------:R-:W-:Y:S01]  /*6470*/  FMUL R17, R47.reuse, R21 ;  /* 0x000000152f117220 */ /* 0x040fe20000400000 */
[C---:B------:R-:W-:Y:S01]  /*6480*/  FMUL R20, R47.reuse, R24 ;  /* 0x000000182f147220 */ /* 0x040fe20000400000 */
[C---:B------:R-:W-:Y:S01]  /*6490*/  FMUL R18, R47.reuse, R22 ;  /* 0x000000162f127220 */ /* 0x040fe20000400000 */
[C---:B------:R-:W-:Y:S01]  /*64a0*/  FMUL R21, R47.reuse, R25 ;  /* 0x000000192f157220 */ /* 0x040fe20000400000 */
[C---:B------:R-:W-:Y:S01]  /*64b0*/  FMUL R24, R47.reuse, R28 ;  /* 0x0000001c2f187220 */ /* 0x040fe20000400000 */
[C---:B------:R-:W-:Y:S01]  /*64c0*/  FMUL R22, R47.reuse, R26 ;  /* 0x0000001a2f167220 */ /* 0x040fe20000400000 */
[C---:B------:R-:W-:Y:S01]  /*64d0*/  FMUL R25, R47.reuse, R29 ;  /* 0x0000001d2f197220 */ /* 0x040fe20000400000 */
[----:B------:R-:W-:Y:S01]  /*64e0*/  FMUL R28, R47, R32 ;  /* 0x000000202f1c7220 */ /* 0x000fe20000400000 */
[----:B------:R-:W-:Y:S01]  /*64f0*/  LOP3.LUT R32, R57, 0xffff0000, RZ, 0xc0, !PT ;  /* 0xffff000039207812 */ /* 0x000fe200078ec0ff */
[C---:B------:R-:W-:Y:S01]  /*6500*/  FMUL R26, R47.reuse, R30 ;  /* 0x0000001e2f1a7220 */ /* 0x040fe20000400000 */
[----:B------:R-:W-:Y:S01]  /*6510*/  FMUL R29, R47, R33 ;  /* 0x000000212f1d7220 */ /* 0x000fe20000400000 */
[----:B------:R-:W-:Y:S01]  /*6520*/  SHF.L.U32 R33, R58, 0x10, RZ ;  /* 0x000000103a217819 */ /* 0x000fe200000006ff */
[----:B------:R-:W-:Y:S01]  /*6530*/  FFMA R3, R49, R52, R3 ;  /* 0x0000003431037223 */ /* 0x000fe20000000003 */
[----:B------:R-:W-:Y:S01]  /*6540*/  F2FP.BF16.F32.PACK_AB R52, R2, R0 ;  /* 0x000000000234723e */ /* 0x000fe200000010ff */
[----:B------:R-:W-:Y:S01]  /*6550*/  FMUL R7, R47, R7 ;  /* 0x000000072f077220 */ /* 0x000fe20000400000 */
[----:B------:R-:W-:Y:S01]  /*6560*/  SHF.L.U32 R0, R59, 0x10, RZ ;  /* 0x000000103b007819 */ /* 0x000fe200000006ff */
[----:B------:R-:W-:Y:S01]  /*6570*/  FMUL R30, R47, R34 ;  /* 0x000000222f1e7220 */ /* 0x000fe20000400000 */
[----:B------:R-:W-:Y:S01]  /*6580*/  LOP3.LUT R34, R58, 0xffff0000, RZ, 0xc0, !PT ;  /* 0xffff00003a227812 */ /* 0x000fe200078ec0ff */
[----:B------:R-:W-:Y:S01]  /*6590*/  FFMA R7, R49, R32, R7 ;  /* 0x0000002031077223 */ /* 0x000fe20000000007 */
[----:B------:R-:W-:Y:S01]  /*65a0*/  LOP3.LUT R2, R59, 0xffff0000, RZ, 0xc0, !PT ;  /* 0xffff00003b027812 */ /* 0x000fe200078ec0ff */
[----:B------:R-:W-:Y:S01]  /*65b0*/  FFMA R4, R49, R33, R4 ;  /* 0x0000002131047223 */ /* 0x000fe20000000004 */
[----:B------:R-:W-:Y:S01]  /*65c0*/  FMUL R11, R47, R11 ;  /* 0x0000000b2f0b7220 */ /* 0x000fe20000400000 */
[----:B------:R-:W-:Y:S01]  /*65d0*/  FFMA R5, R49, R34, R5 ;  /* 0x0000002231057223 */ /* 0x000fe20000000005 */
[----:B------:R-:W-:Y:S01]  /*65e0*/  F2FP.BF16.F32.PACK_AB R53, R7, R3 ;  /* 0x000000030735723e */ /* 0x000fe200000010ff */
[C---:B------:R-:W-:Y:S01]  /*65f0*/  FFMA R6, R49.reuse, R0, R6 ;  /* 0x0000000031067223 */ /* 0x040fe20000000006 */
[C---:B------:R-:W-:Y:S01]  /*6600*/  SHF.L.U32 R0, R60.reuse, 0x10, RZ ;  /* 0x000000103c007819 */ /* 0x040fe200000006ff */
[----:B------:R-:W-:Y:S01]  /*6610*/  FFMA R11, R49, R2, R11 ;  /* 0x00000002310b7223 */ /* 0x000fe2000000000b */
[----:B------:R-:W-:Y:S01]  /*6620*/  LOP3.LUT R2, R60, 0xffff0000, RZ, 0xc0, !PT ;  /* 0xffff00003c027812 */ /* 0x000fe200078ec0ff */
[----:B------:R-:W-:Y:S01]  /*6630*/  FMUL R15, R47, R15 ;  /* 0x0000000f2f0f7220 */ /* 0x000fe20000400000 */
[----:B------:R-:W-:Y:S01]  /*6640*/  SHF.L.U32 R3, R61, 0x10, RZ ;  /* 0x000000103d037819 */ /* 0x000fe200000006ff */
[----:B------:R-:W-:Y:S01]  /*6650*/  FFMA R8, R49, R0, R8 ;  /* 0x0000000031087223 */ /* 0x000fe20000000008 */
[----:B------:R-:W-:Y:S01]  /*6660*/  LOP3.LUT R0, R61, 0xffff0000, RZ, 0xc0, !PT ;  /* 0xffff00003d007812 */ /* 0x000fe200078ec0ff */
[C---:B------:R-:W-:Y:S01]  /*6670*/  FFMA R9, R49.reuse, R2, R9 ;  /* 0x0000000231097223 */ /* 0x040fe20000000009 */
[C---:B------:R-:W-:Y:S01]  /*6680*/  SHF.L.U32 R2, R62.reuse, 0x10, RZ ;  /* 0x000000103e027819 */ /* 0x040fe200000006ff */
[----:B------:R-:W-:Y:S01]  /*6690*/  FFMA R10, R49, R3, R10 ;  /* 0x00000003310a7223 */ /* 0x000fe2000000000a */
[----:B------:R-:W-:Y:S01]  /*66a0*/  SHF.L.U32 R3, R63, 0x10, RZ ;  /* 0x000000103f037819 */ /* 0x000fe200000006ff */
[C---:B------:R-:W-:Y:S01]  /*66b0*/  FFMA R15, R49.reuse, R0, R15 ;  /* 0x00000000310f7223 */ /* 0x040fe2000000000f */
[----:B------:R-:W-:Y:S01]  /*66c0*/  LOP3.LUT R0, R62, 0xffff0000, RZ, 0xc0, !PT ;  /* 0xffff00003e007812 */ /* 0x000fe200078ec0ff */
[----:B------:R-:W-:Y:S01]  /*66d0*/  FFMA R12, R49, R2, R12 ;  /* 0x00000002310c7223 */ /* 0x000fe2000000000c */
[C---:B------:R-:W-:Y:S01]  /*66e0*/  SHF.L.U32 R2, R68.reuse, 0x10, RZ ;  /* 0x0000001044027819 */ /* 0x040fe200000006ff */
[----:B------:R-:W-:Y:S01]  /*66f0*/  FMUL R19, R47, R19 ;  /* 0x000000132f137220 */ /* 0x000fe20000400000 */
[----:B------:R-:W-:Y:S01]  /*6700*/  F2FP.BF16.F32.PACK_AB R54, R5, R4 ;  /* 0x000000040536723e */ /* 0x000fe200000010ff */
[----:B------:R-:W-:Y:S01]  /*6710*/  FFMA R13, R49, R0, R13 ;  /* 0x00000000310d7223 */ /* 0x000fe2000000000d */
[----:B------:R-:W-:Y:S01]  /*6720*/  LOP3.LUT R0, R63, 0xffff0000, RZ, 0xc0, !PT ;  /* 0xffff00003f007812 */ /* 0x000fe200078ec0ff */
[----:B------:R-:W-:Y:S01]  /*6730*/  FFMA R14, R49, R3, R14 ;  /* 0x00000003310e7223 */ /* 0x000fe2000000000e */
[----:B------:R-:W-:Y:S01]  /*6740*/  LOP3.LUT R3, R68, 0xffff0000, RZ, 0xc0, !PT ;  /* 0xffff000044037812 */ /* 0x000fe200078ec0ff */
[----:B------:R-:W-:Y:S01]  /*6750*/  FMUL R23, R47, R23 ;  /* 0x000000172f177220 */ /* 0x000fe20000400000 */
[----:B------:R-:W-:Y:S01]  /*6760*/  F2FP.BF16.F32.PACK_AB R55, R11, R6 ;  /* 0x000000060b37723e */ /* 0x000fe200000010ff */
[----:B------:R-:W-:Y:S01]  /*6770*/  FFMA R19, R49, R0, R19 ;  /* 0x0000000031137223 */ /* 0x000fe20000000013 */
[----:B------:R-:W-:Y:S01]  /*6780*/  SHF.L.U32 R0, R69, 0x10, RZ ;  /* 0x0000001045007819 */ /* 0x000fe200000006ff */
[----:B------:R-:W-:Y:S01]  /*6790*/  FFMA R16, R49, R2, R16 ;  /* 0x0000000231107223 */ /* 0x000fe20000000010 */
[----:B------:R-:W-:Y:S01]  /*67a0*/  LOP3.LUT R2, R69, 0xffff0000, RZ, 0xc0, !PT ;  /* 0xffff000045027812 */ /* 0x000fe200078ec0ff */
[----:B------:R-:W-:Y:S01]  /*67b0*/  FFMA R17, R49, R3, R17 ;  /* 0x0000000331117223 */ /* 0x000fe20000000011 */
[----:B------:R-:W-:Y:S01]  /*67c0*/  SHF.L.U32 R3, R71, 0x10, RZ ;  /* 0x0000001047037819 */ /* 0x000fe200000006ff */
[----:B------:R-:W-:Y:S01]  /*67d0*/  FFMA R18, R49, R0, R18 ;  /* 0x0000000031127223 */ /* 0x000fe20000000012 */
[C---:B------:R-:W-:Y:S01]  /*67e0*/  SHF.L.U32 R0, R70.reuse, 0x10, RZ ;  /* 0x0000001046007819 */ /* 0x040fe200000006ff */
[----:B------:R1:W-:Y:S01]  /*67f0*/  STS.128 [R67], R52 ;  /* 0x0000003443007388 */ /* 0x0003e20000000c00 */
[----:B------:R-:W-:Y:S01]  /*6800*/  F2FP.BF16.F32.PACK_AB R8, R9, R8 ;  /* 0x000000080908723e */ /* 0x000fe200000010ff */
[C---:B------:R-:W-:Y:S01]  /*6810*/  FFMA R23, R49.reuse, R2, R23 ;  /* 0x0000000231177223 */ /* 0x040fe20000000017 */
[----:B------:R-:W-:Y:S01]  /*6820*/  LOP3.LUT R2, R70, 0xffff0000, RZ, 0xc0, !PT ;  /* 0xffff000046027812 */ /* 0x000fe200078ec0ff */
[----:B------:R-:W-:Y:S01]  /*6830*/  FFMA R20, R49, R0, R20 ;  /* 0x0000000031147223 */ /* 0x000fe20000000014 */
[----:B------:R-:W-:Y:S01]  /*6840*/  LOP3.LUT R0, R71, 0xffff0000, RZ, 0xc0, !PT ;  /* 0xffff000047007812 */ /* 0x000fe200078ec0ff */
[----:B------:R-:W-:Y:S01]  /*6850*/  FMUL R27, R47, R27 ;  /* 0x0000001b2f1b7220 */ /* 0x000fe20000400000 */
[----:B------:R-:W-:Y:S01]  /*6860*/  F2FP.BF16.F32.PACK_AB R9, R15, R10 ;  /* 0x0000000a0f09723e */ /* 0x000fe200000010ff */
[C---:B------:R-:W-:Y:S01]  /*6870*/  FFMA R21, R49.reuse, R2, R21 ;  /* 0x0000000231157223 */ /* 0x040fe20000000015 */
[C---:B------:R-:W-:Y:S01]  /*6880*/  FFMA R22, R49.reuse, R3, R22 ;  /* 0x0000000331167223 */ /* 0x040fe20000000016 */
[----:B------:R-:W-:Y:S01]  /*6890*/  FFMA R27, R49, R0, R27 ;  /* 0x00000000311b7223 */ /* 0x000fe2000000001b */
[C---:B------:R-:W-:Y:S01]  /*68a0*/  SHF.L.U32 R2, R76.reuse, 0x10, RZ ;  /* 0x000000104c027819 */ /* 0x040fe200000006ff */
[C---:B------:R-:W-:Y:S01]  /*68b0*/  FMUL R31, R47.reuse, R31 ;  /* 0x0000001f2f1f7220 */ /* 0x040fe20000400000 */
[----:B------:R-:W-:Y:S01]  /*68c0*/  LOP3.LUT R0, R76, 0xffff0000, RZ, 0xc0, !PT ;  /* 0xffff00004c007812 */ /* 0x000fe200078ec0ff */
[----:B------:R-:W-:Y:S01]  /*68d0*/  FMUL R35, R47, R35 ;  /* 0x000000232f237220 */ /* 0x000fe20000400000 */
[----:B------:R-:W-:Y:S01]  /*68e0*/  SHF.L.U32 R3, R77, 0x10, RZ ;  /* 0x000000104d037819 */ /* 0x000fe200000006ff */
[----:B------:R-:W-:Y:S01]  /*68f0*/  FFMA R24, R49, R2, R24 ;  /* 0x0000000231187223 */ /* 0x000fe20000000018 */
[----:B------:R-:W-:Y:S01]  /*6900*/  F2FP.BF16.F32.PACK_AB R10, R13, R12 ;  /* 0x0000000c0d0a723e */ /* 0x000fe200000010ff */
[----:B------:R-:W-:Y:S01]  /*6910*/  FFMA R25, R49, R0, R25 ;  /* 0x0000000031197223 */ /* 0x000fe20000000019 */
[----:B------:R-:W-:Y:S01]  /*6920*/  F2FP.BF16.F32.PACK_AB R11, R19, R14 ;  /* 0x0000000e130b723e */ /* 0x000fe200000010ff */
[----:B------:R-:W-:Y:S01]  /*6930*/  FFMA R26, R49, R3, R26 ;  /* 0x00000003311a7223 */ /* 0x000fe2000000001a */
[----:B------:R-:W-:Y:S02]  /*6940*/  LOP3.LUT R0, R77, 0xffff0000, RZ, 0xc0, !PT ;  /* 0xffff00004d007812 */ /* 0x000fe400078ec0ff */
[C---:B------:R-:W-:Y:S01]  /*6950*/  SHF.L.U32 R2, R78.reuse, 0x10, RZ ;  /* 0x000000104e027819 */ /* 0x040fe200000006ff */
[----:B------:R1:W-:Y:S01]  /*6960*/  STS.128 [R66+0x10], R8 ;  /* 0x0000100842007388 */ /* 0x0003e20000000c00 */
[----:B------:R-:W-:Y:S01]  /*6970*/  LOP3.LUT R3, R78, 0xffff0000, RZ, 0xc0, !PT ;  /* 0xffff00004e037812 */ /* 0x000fe200078ec0ff */
[----:B------:R-:W-:Y:S01]  /*6980*/  FFMA R31, R49, R0, R31 ;  /* 0x00000000311f7223 */ /* 0x000fe2000000001f */
[----:B------:R-:W-:Y:S01]  /*6990*/  SHF.L.U32 R4, R79, 0x10, RZ ;  /* 0x000000104f047819 */ /* 0x000fe200000006ff */
[----:B------:R-:W-:Y:S01]  /*69a0*/  FFMA R28, R49, R2, R28 ;  /* 0x00000002311c7223 */ /* 0x000fe2000000001c */
[----:B------:R-:W-:Y:S01]  /*69b0*/  F2FP.BF16.F32.PACK_AB R16, R17, R16 ;  /* 0x000000101110723e */ /* 0x000fe200000010ff */
[----:B------:R-:W-:Y:S01]  /*69c0*/  FFMA R29, R49, R3, R29 ;  /* 0x00000003311d7223 */ /* 0x000fe2000000001d */
[----:B------:R-:W-:Y:S01]  /*69d0*/  LOP3.LUT R5, R79, 0xffff0000, RZ, 0xc0, !PT ;  /* 0xffff00004f057812 */ /* 0x000fe200078ec0ff */
[----:B------:R-:W-:Y:S01]  /*69e0*/  FFMA R30, R49, R4, R30 ;  /* 0x00000004311e7223 */ /* 0x000fe2000000001e */
[----:B------:R-:W-:Y:S02]  /*69f0*/  F2FP.BF16.F32.PACK_AB R17, R23, R18 ;  /* 0x000000121711723e */ /* 0x000fe400000010ff */
[----:B------:R-:W-:Y:S01]  /*6a00*/  F2FP.BF16.F32.PACK_AB R18, R21, R20 ;  /* 0x000000141512723e */ /* 0x000fe200000010ff */
[----:B------:R-:W-:Y:S01]  /*6a10*/  FFMA R35, R49, R5, R35 ;  /* 0x0000000531237223 */ /* 0x000fe20000000023 */
[----:B------:R-:W-:Y:S02]  /*6a20*/  F2FP.BF16.F32.PACK_AB R19, R27, R22 ;  /* 0x000000161b13723e */ /* 0x000fe400000010ff */
[----:B------:R-:W-:Y:S02]  /*6a30*/  F2FP.BF16.F32.PACK_AB R24, R25, R24 ;  /* 0x000000181918723e */ /* 0x000fe400000010ff */
[----:B------:R-:W-:Y:S01]  /*6a40*/  F2FP.BF16.F32.PACK_AB R25, R31, R26 ;  /* 0x0000001a1f19723e */ /* 0x000fe200000010ff */
[----:B------:R1:W-:Y:S01]  /*6a50*/  STS.128 [R65+0x20], R16 ;  /* 0x0000201041007388 */ /* 0x0003e20000000c00 */
[----:B------:R-:W-:Y:S02]  /*6a60*/  F2FP.BF16.F32.PACK_AB R26, R29, R28 ;  /* 0x0000001c1d1a723e */ /* 0x000fe400000010ff */
[----:B------:R-:W-:Y:S05]  /*6a70*/  F2FP.BF16.F32.PACK_AB R27, R35, R30 ;  /* 0x0000001e231b723e */ /* 0x000fea00000010ff */
[----:B------:R1:W-:Y:S01]  /*6a80*/  STS.128 [R64+0x10], R24 ;  /* 0x0000101840007388 */ /* 0x0003e20000000c00 */
[----:B------:R-:W-:Y:S01]  /*6a90*/  @!PT LDS RZ, [RZ] ;  /* 0x00000000fffff984 */ /* 0x000fe20000000800 */
[----:B------:R-:W-:Y:S01]  /*6aa0*/  @!PT LDS RZ, [RZ] ;  /* 0x00000000fffff984 */ /* 0x000fe20000000800 */
[----:B------:R-:W-:Y:S01]  /*6ab0*/  @!PT LDS RZ, [RZ] ;  /* 0x00000000fffff984 */ /* 0x000fe20000000800 */
[----:B------:R-:W-:Y:S01]  /*6ac0*/  @!PT LDS RZ, [RZ] ;  /* 0x00000000fffff984 */ /* 0x000fe20000000800 */
[----:B------:R2:W-:Y:S07]  /*6ad0*/  MEMBAR.ALL.CTA ;  /* 0x0000000000007992 */ /* 0x0005ee0000008000 */
[----:B--2---:R-:W2:Y:S02]  /*6ae0*/  FENCE.VIEW.ASYNC.S ;  /* 0x00000000000073c6 */ /* 0x004ea40000000000 */
[----:B--2---:R-:W-:Y:S06]  /*6af0*/  BAR.SYNC.DEFER_BLOCKING 0x1, 0x80 ;  /* 0x0042000000007b1d */ /* 0x004fec0000010000 */
[----:B------:R-:W-:Y:S05]  /*6b00*/  @P0 BRA `(.L_x_97) ;  /* 0x00000000001c0947 */ /* 0x000fea0003800000 */
[----:B------:R-:W-:Y:S01]  /*6b10*/  R2UR UR5, R72 ;  /* 0x00000000480572ca */ /* 0x000fe200000e0000 */
[----:B------:R-:W-:Y:S01]  /*6b20*/  UIADD3 UR4, UP0, UPT, UR54, 0x680, URZ ;  /* 0x0000068036047890 */ /* 0x000fe2000ff1e0ff */
[----:B------:R-:W-:Y:S11]  /*6b30*/  UMOV UR47, UR60 ;  /* 0x0000003c002f7c82 */ /* 0x000ff60008000000 */
[----:B------:R-:W-:Y:S02]  /*6b40*/  UIADD3 UR44, UPT, UPT, UR37, 0x200, UR5 ;  /* 0x00000200252c7890 */ /* 0x000fe4000fffe005 */
[----:B------:R-:W-:Y:S09]  /*6b50*/  UIADD3.X UR5, UPT, UPT, URZ, UR55, URZ, UP0, !UPT ;  /* 0x00000037ff057290 */ /* 0x000ff200087fe4ff */
[----:B------:R2:W-:Y:S02]  /*6b60*/  UTMASTG.3D [UR44], [UR4] ;  /* 0x0000002c040073b5 */ /* 0x0005e40008010000 */
[----:B--2---:R0:W-:Y:S02]  /*6b70*/  UTMACMDFLUSH ;  /* 0x00000000000079b7 */ /* 0x0041e40000000000 */
.L_x_97:
[----:B------:R-:W-:Y:S05]  /*6b80*/  BSYNC.RECONVERGENT B0 ;  /* 0x0000000000007941 */ /* 0x000fea0003800200 */
.L_x_96:
[----:B------:R-:W-:Y:S01]  /*6b90*/  UIADD3 UR38, UPT, UPT, UR36, 0x1, URZ ;  /* 0x0000000124267890 */ /* 0x000fe2000fffe0ff */
[----:B------:R-:W-:Y:S03]  /*6ba0*/  BSSY.RECONVERGENT B0, `(.L_x_98) ;  /* 0x0000005000007945 */ /* 0x000fe60003800200 */
[----:B------:R-:W-:Y:S04]  /*6bb0*/  UISETP.NE.AND UP0, UPT, UR38, 0x3, UPT ;  /* 0x000000032600788c */ /* 0x000fe8000bf05270 */
[----:B------:R-:W-:Y:S01]  /*6bc0*/  USEL UR39, UR38, URZ, UP0 ;  /* 0x000000ff26277287 */ /* 0x000fe20008000000 */
[----:B------:R-:W-:Y:S11]  /*6bd0*/  @P0 BRA `(.L_x_99) ;  /* 0x0000000000040947 */ /* 0x000ff60003800000 */
[----:B------:R-:W-:Y:S04]  /*6be0*/  DEPBAR.LE SB0, 0x1 ;  /* 0x000080400000791a */ /* 0x000fe80000000000 */
.L_x_99:
[----:B------:R-:W-:Y:S05]  /*6bf0*/  BSYNC.RECONVERGENT B0 ;  /* 0x0000000000007941 */ /* 0x000fea0003800200 */
.L_x_98:
[----:B------:R-:W-:Y:S01]  /*6c00*/  BAR.SYNC.DEFER_BLOCKING 0x1, 0x80 ;  /* 0x0042000000007b1d */ /* 0x000fe20000010000 */
[----:B------:R-:W-:Y:S01]  /*6c10*/  ISETP.NE.AND P1, PT, R104, RZ, PT ;  /* 0x000000ff6800720c */ /* 0x000fe20003f25270 */
[----:B------:R-:W-:Y:S01]  /*6c20*/  UISETP.NE.AND UP0, UPT, UR41, URZ, UPT ;  /* 0x000000ff2900728c */ /* 0x000fe2000bf05270 */
[----:B------:R-:W-:Y:S11]  /*6c30*/  LEA R2, R74, UR37, 0x3 ;  /* 0x000000254a027c11 */ /* 0x000ff6000f8e18ff */
[----:B------:R-:W-:Y:S01]  /*6c40*/  @P1 SHF.L.U32 R3, R107, 0x1f, RZ ;  /* 0x0000001f6b031819 */ /* 0x000fe200000006ff */
[----:B------:R-:W-:Y:S06]  /*6c50*/  BRA.U !UP0, `(.L_x_100) ;  /* 0x0000000108247547 */ /* 0x000fec000b800000 */
[----:B------:R-:W-:Y:S01]  /*6c60*/  IMAD.U32 R4, RZ, RZ, UR40 ;  /* 0x00000028ff047e24 */ /* 0x000fe2000f8e00ff */
[----:B------:R-:W-:Y:S01]  /*6c70*/  MOV R0, UR53 ;  /* 0x0000003500007c02 */ /* 0x000fe20008000f00 */
[----:B------:R-:W-:Y:S03]  /*6c80*/  UIADD3 UR4, UPT, UPT, UR40, 0x1, URZ ;  /* 0x0000000128047890 */ /* 0x000fe6000fffe0ff */
[----:B------:R-:W-:Y:S01]  /*6c90*/  @P1 LEA R4, R4, UR37, 0x3 ;  /* 0x0000002504041c11 */ /* 0x000fe2000f8e18ff */
[----:B------:R-:W-:Y:S04]  /*6ca0*/  UISETP.NE.AND UP0, UPT, UR4, 0x3, UPT ;  /* 0x000000030400788c */ /* 0x000fe8000bf05270 */
[----:B------:R-:W-:Y:S01]  /*6cb0*/  @P1 VIADD R4, R4, 0x38 ;  /* 0x0000003804041836 */ /* 0x000fe20000000000 */
[----:B------:R-:W-:Y:S04]  /*6cc0*/  USEL UR40, UR4, URZ, UP0 ;  /* 0x000000ff04287287 */ /* 0x000fe80008000000 */
[----:B------:R-:W-:Y:S04]  /*6cd0*/  @P1 PRMT R0, R0, 0x654, R4 ;  /* 0x0000065400001816 */ /* 0x000fe80000000004 */
[----:B------:R2:W-:Y:S04]  /*6ce0*/  @P1 SYNCS.ARRIVE.TRANS64.RED.A1T0 RZ, [R0+URZ], RZ ;  /* 0x000000ff00ff19a7 */ /* 0x0005e800081004ff */
.L_x_100:
[----:B------:R-:W4:Y:S01]  /*6cf0*/  @P1 SYNCS.PHASECHK.TRANS64.TRYWAIT P0, [R2+URZ+0x20], R3 ;  /* 0x00002003020015a7 */ /* 0x000f2200080011ff */
[----:B------:R-:W-:Y:S01]  /*6d00*/  BSSY B1, `(.L_x_101) ;  /* 0x0000015000017945 */ /* 0x000fe20003800000 */
[----:B----4-:R-:W-:Y:S03]  /*6d10*/  @P1 SEL R75, RZ, 0x1, !P0 ;  /* 0x00000001ff4b1807 */ /* 0x010fe60004000000 */
[----:B------:R-:W-:Y:S05]  /*6d20*/  @!P1 BRA `(.L_x_102) ;  /* 0x0000000000489947 */ /* 0x000fea0003800000 */
[----:B------:R-:W-:Y:S01]  /*6d30*/  ISETP.NE.AND P1, PT, R108, RZ, PT ;  /* 0x000000ff6c00720c */ /* 0x000fe20003f25270 */
[----:B------:R-:W-:Y:S01]  /*6d40*/  BSSY B0, `(.L_x_103) ;  /* 0x000000a000007945 */ /* 0x000fe20003800000 */
[----:B------:R-:W-:Y:S11]  /*6d50*/  ISETP.NE.AND P0, PT, R75, RZ, PT ;  /* 0x000000ff4b00720c */ /* 0x000ff60003f05270 */
[----:B------:R-:W-:Y:S04]  /*6d60*/  @P1 IMAD R74, R74, 0x2000, R99 ;  /* 0x000020004a4a1824 */ /* 0x000fe800078e0263 */
[----:B------:R-:W-:Y:S01]  /*6d70*/  @P1 IMAD.IADD R4, R106, 0x1, R74 ;  /* 0x000000016a041824 */ /* 0x000fe200078e024a */
[----:B------:R-:W-:Y:S03]  /*6d80*/  @P1 IADD3 R3, PT, PT, R105, R74, RZ ;  /* 0x0000004a69031210 */ /* 0x000fe60007ffe0ff */
[----:B--2---:R-:W-:Y:S01]  /*6d90*/  @P1 IMAD.IADD R0, R98, 0x1, R4 ;  /* 0x0000000162001824 */ /* 0x004fe200078e0204 */
[----:B------:R-:W-:Y:S06]  /*6da0*/  @P0 BRA `(.L_x_104) ;  /* 0x00000000000c0947 */ /* 0x000fec0003800000 */
[----:B------:R-:W-:Y:S04]  /*6db0*/  SHF.L.U32 R107, R107, 0x1f, RZ ;  /* 0x0000001f6b6b7819 */ /* 0x000fe800000006ff */
[----:B------:R-:W2:Y:S02]  /*6dc0*/  SYNCS.PHASECHK.TRANS64.TRYWAIT P0, [R2+URZ+0x20], R107 ;  /* 0x0000206b020075a7 */ /* 0x000ea400080011ff */
[----:B--2---:R-:W-:Y:S05]  /*6dd0*/  @!P0 BRA `(.L_x_105) ;  /* 0x0000001400fc8947 */ /* 0x004fea0003800000 */
.L_x_104:
[----:B------:R-:W-:Y:S05]  /*6de0*/  BSYNC B0 ;  /* 0x0000000000007941 */ /* 0x000fea0003800000 */
.L_x_103:
[----:B------:R-:W-:Y:S11]  /*6df0*/  ISETP.NE.AND P0, PT, R108, RZ, PT ;  /* 0x000000ff6c00720c */ /* 0x000ff60003f05270 */
[----:B------:R-:W-:Y:S02]  /*6e00*/  @!UPT UIADD3 URZ, UPT, UPT, URZ, URZ, URZ ;  /* 0x000000fffffff290 */ /* 0x000fe4000fffe0ff */
[----:B------:R4:W1:Y:S04]  /*6e10*/  @P0 LDS.128 R56, [R74] ;  /* 0x000000004a380984 */ /* 0x0008680000000c00 */
[----:B------:R4:W1:Y:S04]  /*6e20*/  @P0 LDS.128 R68, [R3+0x20] ;  /* 0x0000200003440984 */ /* 0x0008680000000c00 */
[----:B------:R4:W1:Y:S04]  /*6e30*/  @P0 LDS.128 R60, [R4+0x10] ;  /* 0x00001000043c0984 */ /* 0x0008680000000c00 */
[----:B------:R4:W1:Y:S02]  /*6e40*/  @P0 LDS.128 R76, [R0+0x10] ;  /* 0x00001000004c0984 */ /* 0x0008640000000c00 */
.L_x_102:
[----:B------:R-:W-:Y:S05]  /*6e50*/  BSYNC B1 ;  /* 0x0000000000017941 */ /* 0x000fea0003800000 */
.L_x_101:
[----:B--2-4-:R-:W-:Y:S05]  /*6e60*/  VIADD R0, R48, 0x20 ;  /* 0x0000002030007836 */ /* 0x014fea0000000000 */
[----:B------:R-:W-:Y:S04]  /*6e70*/  SHF.R.U32.HI R0, RZ, 0x15, R0 ;  /* 0x00000015ff007819 */ /* 0x000fe80000011600 */
[----:B------:R-:W-:Y:S11]  /*6e80*/  LOP3.LUT P0, RZ, R0, 0x3, R92, 0x48, !PT ;  /* 0x0000000300ff7812 */ /* 0x000ff6000780485c */
[----:B------:R-:W-:Y:S02]  /*6e90*/  @!UPT UIADD3 URZ, UPT, UPT, URZ, URZ, URZ ;  /* 0x000000fffffff290 */ /* 0x000fe4000fffe0ff */
[----:B------:R-:W-:Y:S05]  /*6ea0*/  @!P0 BRA `(.L_x_106) ;  /* 0x0000000000408947 */ /* 0x000fea0003800000 */
[----:B------:R-:W2:Y:S01]  /*6eb0*/  LDCU.64 UR8, c[0x4][0x70] ;  /* 0x01000e00ff0877ac */ /* 0x000ea20008000a00 */
[----:B------:R-:W-:Y:S01]  /*6ec0*/  MOV R3, 0x0 ;  /* 0x0000000000037802 */ /* 0x000fe20000000f00 */
[----:B------:R-:W-:Y:S02]  /*6ed0*/  HFMA2 R12, -RZ, RZ, 0, 5.9604644775390625e-08 ;  /* 0x00000001ff0c7431 */ /* 0x000fe400000001ff */
[----:B-1----:R-:W-:Y:S02]  /*6ee0*/  IMAD.MOV.U32 R8, RZ, RZ, 0x192 ;  /* 0x00000192ff087424 */ /* 0x002fe400078e00ff */
[----:B------:R-:W-:Y:S01]  /*6ef0*/  IMAD.MOV.U32 R13, RZ, RZ, RZ ;  /* 0x000000ffff0d7224 */ /* 0x000fe200078e00ff */
[----:B------:R-:W1:Y:S01]  /*6f00*/  LDCU.64 UR6, c[0x4][0x78] ;  /* 0x01000f00ff0677ac */ /* 0x000e620008000a00 */
[----:B------:R-:W4:Y:S01]  /*6f10*/  LDC.64 R2, c[0x4][R3] ;  /* 0x0100000003027b82 */ /* 0x000f220000000a00 */
[----:B------:R-:W5:Y:S01]  /*6f20*/  LDCU.64 UR4, c[0x4][0x10] ;  /* 0x01000200ff0477ac */ /* 0x000f620008000a00 */
[----:B--2---:R-:W-:Y:S01]  /*6f30*/  MOV R5, UR9 ;  /* 0x0000000900057c02 */ /* 0x004fe20008000f00 */
[----:B------:R-:W-:Y:S01]  /*6f40*/  IMAD.U32 R4, RZ, RZ, UR8 ;  /* 0x00000008ff047e24 */ /* 0x000fe2000f8e00ff */
[----:B-1----:R-:W-:Y:S01]  /*6f50*/  MOV R7, UR7 ;  /* 0x0000000700077c02 */ /* 0x002fe20008000f00 */
[----:B------:R-:W-:Y:S01]  /*6f60*/  IMAD.U32 R6, RZ, RZ, UR6 ;  /* 0x00000006ff067e24 */ /* 0x000fe2000f8e00ff */
[----:B-----5:R-:W-:Y:S01]  /*6f70*/  MOV R11, UR5 ;  /* 0x00000005000b7c02 */ /* 0x020fe20008000f00 */
[----:B------:R-:W-:Y:S02]  /*6f80*/  IMAD.U32 R10, RZ, RZ, UR4 ;  /* 0x00000004ff0a7e24 */ /* 0x000fe4000f8e00ff */
[----:B------:R-:W-:Y:S07]  /*6f90*/  LEPC R20, `(.L_x_106) ;  /* 0x000000001014794e */ /* 0x000fee0000000000 */
[----:B---34-:R-:W-:Y:S05]  /*6fa0*/  CALL.ABS.NOINC R2 ;  /* 0x0000000002007343 */ /* 0x018fea0003c00000 */
.L_x_106:
[----:B------:R-:W-:Y:S01]  /*6fb0*/  ISETP.NE.AND P0, PT, R100, RZ, PT ;  /* 0x000000ff6400720c */ /* 0x000fe20003f05270 */
[----:B------:R-:W-:Y:S05]  /*6fc0*/  WARPSYNC.ALL ;  /* 0x0000000000007948 */ /* 0x000fea0003800000 */
[----:B------:R-:W-:Y:S01]  /*6fd0*/  R2UR UR4, R48 ;  /* 0x00000000300472ca */ /* 0x000fe200000e0000 */
[----:B------:R-:W-:Y:S01]  /*6fe0*/  USHF.L.U32 UR6, UR39, 0xd, URZ ;  /* 0x0000000d27067899 */ /* 0x000fe200080006ff */
[----:B------:R-:W-:Y:S01]  /*6ff0*/  R2UR UR5, R73 ;  /* 0x00000000490572ca */ /* 0x000fe200000e0000 */
[----:B------:R-:W-:Y:S01]  /*7000*/  BSSY.RECONVERGENT B0, `(.L_x_107) ;  /* 0x000008e000007945 */ /* 0x000fe20003800200 */
[C---:B-1----:R-:W-:Y:S02]  /*7010*/  SHF.L.U32 R0, R56.reuse, 0x10, RZ ;  /* 0x0000001038007819 */ /* 0x042fe400000006ff */
[----:B------:R-:W-:Y:S02]  /*7020*/  LOP3.LUT R2, R56, 0xffff0000, RZ, 0xc0, !PT ;  /* 0xffff000038027812 */ /* 0x000fe400078ec0ff */
[C---:B------:R-:W-:Y:S02]  /*7030*/  SHF.L.U32 R3, R57.reuse, 0x10, RZ ;  /* 0x0000001039037819 */ /* 0x040fe400000006ff */
[----:B------:R-:W-:Y:S02]  /*7040*/  LOP3.LUT R48, R57, 0xffff0000, RZ, 0xc0, !PT ;  /* 0xffff000039307812 */ /* 0x000fe400078ec0ff */
[C---:B------:R-:W-:Y:S01]  /*7050*/  SHF.L.U32 R50, R58.reuse, 0x10, RZ ;  /* 0x000000103a327819 */ /* 0x040fe200000006ff */
[----:B------:R-:W1:Y:S01]  /*7060*/  LDTM.x32 R4, tmem[UR4+0x20] ;  /* 0x00002004000479ee */ /* 0x000e6200082c0000 */
[----:B------:R-:W-:Y:S01]  /*7070*/  LOP3.LUT R51, R58, 0xffff0000, RZ, 0xc0, !PT ;  /* 0xffff00003a337812 */ /* 0x000fe200078ec0ff */
[----:B------:R-:W-:Y:S01]  /*7080*/  NOP ;  /* 0x0000000000007918 */ /* 0x000fe20000000000 */
[C---:B------:R-:W-:Y:S01]  /*7090*/  SHF.L.U32 R52, R59.reuse, 0x10, RZ ;  /* 0x000000103b347819 */ /* 0x040fe200000006ff */
[----:B------:R-:W-:Y:S01]  /*70a0*/  UIADD3 UR4, UPT, UPT, UR5, 0xa0, URZ ;  /* 0x000000a005047890 */ /* 0x000fe2000fffe0ff */
[----:B------:R-:W-:Y:S02]  /*70b0*/  LOP3.LUT R53, R59, 0xffff0000, RZ, 0xc0, !PT ;  /* 0xffff00003b357812 */ /* 0x000fe400078ec0ff */
[C---:B------:R-:W-:Y:S01]  /*70c0*/  SHF.L.U32 R54, R60.reuse, 0x10, RZ ;  /* 0x000000103c367819 */ /* 0x040fe200000006ff */
[----:B------:R-:W-:Y:S01]  /*70d0*/  UPRMT UR4, UR53, 0x654, UR4 ;  /* 0x0000065435047896 */ /* 0x000fe20008000004 */
[----:B------:R-:W-:Y:S02]  /*70e0*/  LOP3.LUT R55, R60, 0xffff0000, RZ, 0xc0, !PT ;  /* 0xffff00003c377812 */ /* 0x000fe400078ec0ff */
[C---:B------:R-:W-:Y:S02]  /*70f0*/  SHF.L.U32 R56, R61.reuse, 0x10, RZ ;  /* 0x000000103d387819 */ /* 0x040fe400000006ff */
[----:B------:R-:W-:Y:S02]  /*7100*/  LOP3.LUT R57, R61, 0xffff0000, RZ, 0xc0, !PT ;  /* 0xffff00003d397812 */ /* 0x000fe400078ec0ff */
[C---:B------:R-:W-:Y:S02]  /*7110*/  SHF.L.U32 R58, R62.reuse, 0x10, RZ ;  /* 0x000000103e3a7819 */ /* 0x040fe400000006ff */
[----:B------:R-:W-:Y:S01]  /*7120*/  LOP3.LUT R59, R62, 0xffff0000, RZ, 0xc0, !PT ;  /* 0xffff00003e3b7812 */ /* 0x000fe200078ec0ff */
[----:B-1----:R-:W-:Y:S01]  /*7130*/  SYNCS.ARRIVE.TRANS64.RED.A1T0 RZ, [UR4], RZ ;  /* 0x000000ffffff79a7 */ /* 0x002fe20008100404 */
[C---:B------:R-:W-:Y:S02]  /*7140*/  SHF.L.U32 R60, R63.reuse, 0x10, RZ ;  /* 0x000000103f3c7819 */ /* 0x040fe400000006ff */
[----:B------:R-:W-:Y:S02]  /*7150*/  LOP3.LUT R61, R63, 0xffff0000, RZ, 0xc0, !PT ;  /* 0xffff00003f3d7812 */ /* 0x000fe400078ec0ff */
[C---:B------:R-:W-:Y:S01]  /*7160*/  SHF.L.U32 R62, R68.reuse, 0x10, RZ ;  /* 0x00000010443e7819 */ /* 0x040fe200000006ff */
[C---:B------:R-:W-:Y:S01]  /*7170*/  FMUL R4, R47.reuse, R4 ;  /* 0x000000042f047220 */ /* 0x040fe20000400000 */
[----:B------:R-:W-:Y:S01]  /*7180*/  LOP3.LUT R63, R68, 0xffff0000, RZ, 0xc0, !PT ;  /* 0xffff0000443f7812 */ /* 0x000fe200078ec0ff */
[----:B------:R-:W-:Y:S01]  /*7190*/  FMUL R5, R47, R5 ;  /* 0x000000052f057220 */ /* 0x000fe20000400000 */
[----:B---3--:R-:W-:Y:S01]  /*71a0*/  SHF.L.U32 R64, R69, 0x10, RZ ;  /* 0x0000001045407819 */ /* 0x008fe200000006ff */
[----:B------:R-:W-:Y:S01]  /*71b0*/  FMUL R6, R47, R6 ;  /* 0x000000062f067220 */ /* 0x000fe20000400000 */
[----:B------:R-:W-:Y:S01]  /*71c0*/  LOP3.LUT R65, R69, 0xffff0000, RZ, 0xc0, !PT ;  /* 0xffff000045417812 */ /* 0x000fe200078ec0ff */
[----:B------:R-:W-:Y:S01]  /*71d0*/  FMUL R7, R47, R7 ;  /* 0x000000072f077220 */ /* 0x000fe20000400000 */
[----:B------:R-:W-:Y:S01]  /*71e0*/  SHF.L.U32 R66, R70, 0x10, RZ ;  /* 0x0000001046427819 */ /* 0x000fe200000006ff */
[----:B------:R-:W-:Y:S01]  /*71f0*/  FFMA R4, R49, R0, R4 ;  /* 0x0000000031047223 */ /* 0x000fe20000000004 */
[C---:B------:R-:W-:Y:S01]  /*7200*/  SHF.L.U32 R74, R78.reuse, 0x10, RZ ;  /* 0x000000104e4a7819 */ /* 0x040fe200000006ff */
[----:B------:R-:W-:Y:S01]  /*7210*/  FMUL R8, R47, R8 ;  /* 0x000000082f087220 */ /* 0x000fe20000400000 */
[----:B------:R-:W-:Y:S01]  /*7220*/  LOP3.LUT R75, R78, 0xffff0000, RZ, 0xc0, !PT ;  /* 0xffff00004e4b7812 */ /* 0x000fe200078ec0ff */
[C---:B------:R-:W-:Y:S01]  /*7230*/  FFMA R5, R49.reuse, R2, R5 ;  /* 0x0000000231057223 */ /* 0x040fe20000000005 */
[----:B------:R-:W-:Y:S01]  /*7240*/  LOP3.LUT R67, R70, 0xffff0000, RZ, 0xc0, !PT ;  /* 0xffff000046437812 */ /* 0x000fe200078ec0ff */
[C---:B------:R-:W-:Y:S01]  /*7250*/  FFMA R6, R49.reuse, R3, R6 ;  /* 0x0000000331067223 */ /* 0x040fe20000000006 */
[----:B------:R-:W-:Y:S01]  /*7260*/  FFMA R7, R49, R48, R7 ;  /* 0x0000003031077223 */ /* 0x000fe20000000007 */
[----:B------:R-:W-:Y:S01]  /*7270*/  IADD3 R78, PT, PT, R99, UR6, RZ ;  /* 0x00000006634e7c10 */ /* 0x000fe2000fffe0ff */
[----:B------:R-:W-:Y:S01]  /*7280*/  FFMA R8, R49, R50, R8 ;  /* 0x0000003231087223 */ /* 0x000fe20000000008 */
[----:B------:R-:W-:Y:S01]  /*7290*/  F2FP.BF16.F32.PACK_AB R4, R5, R4 ;  /* 0x000000040504723e */ /* 0x000fe200000010ff */
[----:B------:R-:W-:Y:S01]  /*72a0*/  FMUL R9, R47, R9 ;  /* 0x000000092f097220 */ /* 0x000fe20000400000 */
[----:B------:R-:W-:Y:S01]  /*72b0*/  F2FP.BF16.F32.PACK_AB R5, R7, R6 ;  /* 0x000000060705723e */ /* 0x000fe200000010ff */
[----:B------:R-:W-:Y:S01]  /*72c0*/  FMUL R0, R47, R10 ;  /* 0x0000000a2f007220 */ /* 0x000fe20000400000 */
[-C--:B------:R-:W-:Y:S01]  /*72d0*/  IADD3 R106, PT, PT, R106, R78.reuse, RZ ;  /* 0x0000004e6a6a7210 */ /* 0x080fe20007ffe0ff */
[----:B------:R-:W-:Y:S01]  /*72e0*/  FFMA R9, R49, R51, R9 ;  /* 0x0000003331097223 */ /* 0x000fe20000000009 */
[----:B------:R-:W-:Y:S01]  /*72f0*/  IADD3 R105, PT, PT, R105, R78, RZ ;  /* 0x0000004e69697210 */ /* 0x000fe20007ffe0ff */
[----:B------:R-:W-:Y:S01]  /*7300*/  FFMA R0, R49, R52, R0 ;  /* 0x0000003431007223 */ /* 0x000fe20000000000 */
[C---:B------:R-:W-:Y:S01]  /*7310*/  FMUL R2, R47.reuse, R11 ;  /* 0x0000000b2f027220 */ /* 0x040fe20000400000 */
[----:B------:R-:W-:Y:S01]  /*7320*/  FMUL R3, R47, R12 ;  /* 0x0000000c2f037220 */ /* 0x000fe20000400000 */
[----:B------:R-:W-:Y:S01]  /*7330*/  F2FP.BF16.F32.PACK_AB R6, R9, R8 ;  /* 0x000000080906723e */ /* 0x000fe200000010ff */
[----:B------:R-:W-:Y:S01]  /*7340*/  FMUL R10, R47, R13 ;  /* 0x0000000d2f0a7220 */ /* 0x000fe20000400000 */
[C---:B------:R-:W-:Y:S01]  /*7350*/  FFMA R2, R49.reuse, R53, R2 ;  /* 0x0000003531027223 */ /* 0x040fe20000000002 */
[----:B------:R-:W-:Y:S01]  /*7360*/  FFMA R3, R49, R54, R3 ;  /* 0x0000003631037223 */ /* 0x000fe20000000003 */
[----:B------:R-:W-:Y:S01]  /*7370*/  FMUL R11, R47, R14 ;  /* 0x0000000e2f0b7220 */ /* 0x000fe20000400000 */
[----:B------:R-:W-:Y:S01]  /*7380*/  FFMA R10, R49, R55, R10 ;  /* 0x00000037310a7223 */ /* 0x000fe2000000000a */
[C---:B------:R-:W-:Y:S01]  /*7390*/  FMUL R15, R47.reuse, R15 ;  /* 0x0000000f2f0f7220 */ /* 0x040fe20000400000 */
[C---:B------:R-:W-:Y:S01]  /*73a0*/  FMUL R12, R47.reuse, R16 ;  /* 0x000000102f0c7220 */ /* 0x040fe20000400000 */
[----:B------:R-:W-:Y:S01]  /*73b0*/  FMUL R13, R47, R17 ;  /* 0x000000112f0d7220 */ /* 0x000fe20000400000 */
[----:B------:R-:W-:Y:S01]  /*73c0*/  FFMA R11, R49, R56, R11 ;  /* 0x00000038310b7223 */ /* 0x000fe2000000000b */
[----:B------:R-:W-:Y:S01]  /*73d0*/  FMUL R14, R47, R18 ;  /* 0x000000122f0e7220 */ /* 0x000fe20000400000 */
[----:B------:R-:W-:Y:S01]  /*73e0*/  FFMA R15, R49, R57, R15 ;  /* 0x00000039310f7223 */ /* 0x000fe2000000000f */
[----:B------:R-:W-:Y:S01]  /*73f0*/  FMUL R19, R47, R19 ;  /* 0x000000132f137220 */ /* 0x000fe20000400000 */
[----:B------:R-:W-:Y:S01]  /*7400*/  F2FP.BF16.F32.PACK_AB R7, R2, R0 ;  /* 0x000000000207723e */ /* 0x000fe200000010ff */
[----:B------:R-:W-:Y:S01]  /*7410*/  FFMA R12, R49, R58, R12 ;  /* 0x0000003a310c7223 */ /* 0x000fe2000000000c */
[----:B------:R-:W-:Y:S01]  /*7420*/  FMUL R16, R47, R20 ;  /* 0x000000142f107220 */ /* 0x000fe20000400000 */
[----:B------:R-:W-:Y:S01]  /*7430*/  FFMA R13, R49, R59, R13 ;  /* 0x0000003b310d7223 */ /* 0x000fe2000000000d */
[----:B------:R-:W-:Y:S01]  /*7440*/  FMUL R17, R47, R21 ;  /* 0x000000152f117220 */ /* 0x000fe20000400000 */
[----:B------:R1:W-:Y:S01]  /*7450*/  STS.128 [R99+UR6], R4 ;  /* 0x0000000463007988 */ /* 0x0003e20008000c06 */
[----:B------:R-:W-:Y:S01]  /*7460*/  SHF.L.U32 R68, R71, 0x10, RZ ;  /* 0x0000001047447819 */ /* 0x000fe200000006ff */
[----:B------:R-:W-:Y:S01]  /*7470*/  FFMA R14, R49, R60, R14 ;  /* 0x0000003c310e7223 */ /* 0x000fe2000000000e */
[----:B------:R-:W-:Y:S01]  /*7480*/  LOP3.LUT R69, R71, 0xffff0000, RZ, 0xc0, !PT ;  /* 0xffff000047457812 */ /* 0x000fe200078ec0ff */
[----:B------:R-:W-:Y:S01]  /*7490*/  FMUL R18, R47, R22 ;  /* 0x000000162f127220 */ /* 0x000fe20000400000 */
[----:B------:R-:W-:Y:S01]  /*74a0*/  SHF.L.U32 R70, R76, 0x10, RZ ;  /* 0x000000104c467819 */ /* 0x000fe200000006ff */
[----:B------:R-:W-:Y:S01]  /*74b0*/  FFMA R19, R49, R61, R19 ;  /* 0x0000003d31137223 */ /* 0x000fe20000000013 */
[----:B------:R-:W-:Y:S01]  /*74c0*/  FMUL R23, R47, R23 ;  /* 0x000000172f177220 */ /* 0x000fe20000400000 */
[----:B------:R-:W-:Y:S01]  /*74d0*/  FFMA R16, R49, R62, R16 ;  /* 0x0000003e31107223 */ /* 0x000fe20000000010 */
[----:B------:R-:W-:Y:S01]  /*74e0*/  FMUL R20, R47, R24 ;  /* 0x000000182f147220 */ /* 0x000fe20000400000 */
[----:B------:R-:W-:Y:S01]  /*74f0*/  FFMA R17, R49, R63, R17 ;  /* 0x0000003f31117223 */ /* 0x000fe20000000011 */
[----:B------:R-:W-:Y:S01]  /*7500*/  FMUL R21, R47, R25 ;  /* 0x000000192f157220 */ /* 0x000fe20000400000 */
[----:B------:R-:W-:Y:S01]  /*7510*/  FFMA R18, R49, R64, R18 ;  /* 0x0000004031127223 */ /* 0x000fe20000000012 */
[----:B------:R-:W-:Y:S01]  /*7520*/  FMUL R22, R47, R26 ;  /* 0x0000001a2f167220 */ /* 0x000fe20000400000 */
[----:B------:R-:W-:Y:S01]  /*7530*/  F2FP.BF16.F32.PACK_AB R8, R10, R3 ;  /* 0x000000030a08723e */ /* 0x000fe200000010ff */
[----:B------:R-:W-:Y:S01]  /*7540*/  FFMA R23, R49, R65, R23 ;  /* 0x0000004131177223 */ /* 0x000fe20000000017 */
[----:B------:R-:W-:Y:S01]  /*7550*/  F2FP.BF16.F32.PACK_AB R9, R15, R11 ;  /* 0x0000000b0f09723e */ /* 0x000fe200000010ff */
[----:B------:R-:W-:Y:S01]  /*7560*/  FMUL R27, R47, R27 ;  /* 0x0000001b2f1b7220 */ /* 0x000fe20000400000 */
[----:B------:R-:W-:Y:S01]  /*7570*/  F2FP.BF16.F32.PACK_AB R10, R13, R12 ;  /* 0x0000000c0d0a723e */ /* 0x000fe200000010ff */
[----:B------:R-:W-:Y:S01]  /*7580*/  FFMA R20, R49, R66, R20 ;  /* 0x0000004231147223 */ /* 0x000fe20000000014 */
[----:B------:R-:W-:Y:S01]  /*7590*/  F2FP.BF16.F32.PACK_AB R11, R19, R14 ;  /* 0x0000000e130b723e */ /* 0x000fe200000010ff */
[----:B------:R-:W-:Y:S01]  /*75a0*/  FMUL R24, R47, R28 ;  /* 0x0000001c2f187220 */ /* 0x000fe20000400000 */
[----:B------:R-:W-:Y:S01]  /*75b0*/  LOP3.LUT R71, R76, 0xffff0000, RZ, 0xc0, !PT ;  /* 0xffff00004c477812 */ /* 0x000fe200078ec0ff */
[----:B------:R-:W-:Y:S01]  /*75c0*/  FFMA R21, R49, R67, R21 ;  /* 0x0000004331157223 */ /* 0x000fe20000000015 */
[----:B------:R-:W-:Y:S01]  /*75d0*/  SHF.L.U32 R72, R77, 0x10, RZ ;  /* 0x000000104d487819 */ /* 0x000fe200000006ff */
[----:B------:R1:W-:Y:S01]  /*75e0*/  STS.128 [R106+0x10], R8 ;  /* 0x000010086a007388 */ /* 0x0003e20000000c00 */
[----:B------:R-:W-:Y:S01]  /*75f0*/  FMUL R25, R47, R29 ;  /* 0x0000001d2f197220 */ /* 0x000fe20000400000 */
[----:B------:R-:W-:Y:S01]  /*7600*/  FFMA R22, R49, R68, R22 ;  /* 0x0000004431167223 */ /* 0x000fe20000000016 */
[----:B------:R-:W-:Y:S01]  /*7610*/  LOP3.LUT R73, R77, 0xffff0000, RZ, 0xc0, !PT ;  /* 0xffff00004d497812 */ /* 0x000fe200078ec0ff */
[----:B------:R-:W-:Y:S01]  /*7620*/  FMUL R26, R47, R30 ;  /* 0x0000001e2f1a7220 */ /* 0x000fe20000400000 */
[----:B------:R-:W-:Y:S01]  /*7630*/  FFMA R27, R49, R69, R27 ;  /* 0x00000045311b7223 */ /* 0x000fe2000000001b */
[----:B------:R-:W-:Y:S01]  /*7640*/  FMUL R31, R47, R31 ;  /* 0x0000001f2f1f7220 */ /* 0x000fe20000400000 */
[----:B------:R-:W-:Y:S01]  /*7650*/  FFMA R24, R49, R70, R24 ;  /* 0x0000004631187223 */ /* 0x000fe20000000018 */
[----:B------:R-:W-:Y:S01]  /*7660*/  FMUL R28, R47, R32 ;  /* 0x000000202f1c7220 */ /* 0x000fe20000400000 */
[----:B------:R-:W-:Y:S01]  /*7670*/  FFMA R25, R49, R71, R25 ;  /* 0x0000004731197223 */ /* 0x000fe20000000019 */
[----:B------:R-:W-:Y:S01]  /*7680*/  SHF.L.U32 R76, R79, 0x10, RZ ;  /* 0x000000104f4c7819 */ /* 0x000fe200000006ff */
[----:B------:R-:W-:Y:S01]  /*7690*/  FMUL R29, R47, R33 ;  /* 0x000000212f1d7220 */ /* 0x000fe20000400000 */
[----:B------:R-:W-:Y:S01]  /*76a0*/  F2FP.BF16.F32.PACK_AB R16, R17, R16 ;  /* 0x000000101110723e */ /* 0x000fe200000010ff */
[----:B------:R-:W-:Y:S01]  /*76b0*/  FFMA R26, R49, R72, R26 ;  /* 0x00000048311a7223 */ /* 0x000fe2000000001a */
[----:B------:R-:W-:Y:S01]  /*76c0*/  LOP3.LUT R77, R79, 0xffff0000, RZ, 0xc0, !PT ;  /* 0xffff00004f4d7812 */ /* 0x000fe200078ec0ff */
[----:B------:R-:W-:Y:S01]  /*76d0*/  FMUL R30, R47, R34 ;  /* 0x000000222f1e7220 */ /* 0x000fe20000400000 */
[----:B------:R-:W-:Y:S01]  /*76e0*/  F2FP.BF16.F32.PACK_AB R17, R23, R18 ;  /* 0x000000121711723e */ /* 0x000fe200000010ff */
[----:B------:R-:W-:Y:S01]  /*76f0*/  FFMA R31, R49, R73, R31 ;  /* 0x00000049311f7223 */ /* 0x000fe2000000001f */
[----:B------:R-:W-:Y:S01]  /*7700*/  FMUL R35, R47, R35 ;  /* 0x000000232f237220 */ /* 0x000fe20000400000 */
[----:B------:R-:W-:Y:S01]  /*7710*/  F2FP.BF16.F32.PACK_AB R18, R21, R20 ;  /* 0x000000141512723e */ /* 0x000fe200000010ff */
[----:B------:R-:W-:Y:S01]  /*7720*/  FFMA R28, R49, R74, R28 ;  /* 0x0000004a311c7223 */ /* 0x000fe2000000001c */
[----:B------:R-:W-:Y:S01]  /*7730*/  F2FP.BF16.F32.PACK_AB R19, R27, R22 ;  /* 0x000000161b13723e */ /* 0x000fe200000010ff */
[C---:B------:R-:W-:Y:S01]  /*7740*/  FFMA R29, R49.reuse, R75, R29 ;  /* 0x0000004b311d7223 */ /* 0x040fe2000000001d */
[C---:B------:R-:W-:Y:S01]  /*7750*/  FFMA R30, R49.reuse, R76, R30 ;  /* 0x0000004c311e7223 */ /* 0x040fe2000000001e */
[----:B------:R-:W-:Y:S01]  /*7760*/  FFMA R35, R49, R77, R35 ;  /* 0x0000004d31237223 */ /* 0x000fe20000000023 */
[----:B------:R-:W-:Y:S01]  /*7770*/  F2FP.BF16.F32.PACK_AB R24, R25, R24 ;  /* 0x000000181918723e */ /* 0x000fe200000010ff */
[----:B------:R1:W-:Y:S01]  /*7780*/  STS.128 [R105+0x20], R16 ;  /* 0x0000201069007388 */ /* 0x0003e20000000c00 */
[----:B------:R-:W-:Y:S02]  /*7790*/  F2FP.BF16.F32.PACK_AB R25, R31, R26 ;  /* 0x0000001a1f19723e */ /* 0x000fe400000010ff */
[----:B------:R-:W-:Y:S02]  /*77a0*/  F2FP.BF16.F32.PACK_AB R26, R29, R28 ;  /* 0x0000001c1d1a723e */ /* 0x000fe400000010ff */
[----:B------:R-:W-:Y:S02]  /*77b0*/  F2FP.BF16.F32.PACK_AB R27, R35, R30 ;  /* 0x0000001e231b723e */ /* 0x000fe400000010ff */
[----:B------:R-:W-:Y:S05]  /*77c0*/  IADD3 R0, PT, PT, R98, R106, RZ ;  /* 0x0000006a62007210 */ /* 0x000fea0007ffe0ff */
        /* <DEDUP_REMOVED lines=9> */
[----:B------:R-:W-:Y:S02]  /*7860*/  UIADD3 UR4, UP0, UPT, UR54, 0x680, URZ ;  /* 0x0000068036047890 */ /* 0x000fe4000ff1e0ff */
[----:B------:R-:W-:Y:S02]  /*7870*/  UIADD3 UR9, UPT, UPT, UR45, 0x20, URZ ;  /* 0x000000202d097890 */ /* 0x000fe4000fffe0ff */
[----:B------:R-:W-:Y:S02]  /*7880*/  UIADD3 UR8, UPT, UPT, UR37, 0x200, UR6 ;  /* 0x0000020025087890 */ /* 0x000fe4000fffe006 */
[----:B------:R-:W-:Y:S01]  /*7890*/  UIADD3.X UR5, UPT, UPT, URZ, UR55, URZ, UP0, !UPT ;  /* 0x00000037ff057290 */ /* 0x000fe200087fe4ff */
[----:B------:R-:W-:Y:S01]  /*78a0*/  UMOV UR10, UR46 ;  /* 0x0000002e000a7c82 */ /* 0x000fe20008000000 */
[----:B------:R-:W-:Y:S07]  /*78b0*/  UMOV UR11, UR60 ;  /* 0x0000003c000b7c82 */ /* 0x000fee0008000000 */
[----:B------:R2:W-:Y:S02]  /*78c0*/  UTMASTG.3D [UR8], [UR4] ;  /* 0x00000008040073b5 */ /* 0x0005e40008010000 */
[----:B--2---:R0:W-:Y:S02]  /*78d0*/  UTMACMDFLUSH ;  /* 0x00000000000079b7 */ /* 0x0041e40000000000 */
.L_x_108:
[----:B------:R-:W-:Y:S05]  /*78e0*/  BSYNC.RECONVERGENT B0 ;  /* 0x0000000000007941 */ /* 0x000fea0003800200 */
.L_x_107:
[----:B------:R-:W-:Y:S01]  /*78f0*/  UIADD3 UR4, UPT, UPT, UR39, 0x1, URZ ;  /* 0x0000000127047890 */ /* 0x000fe2000fffe0ff */
[----:B------:R-:W-:Y:S03]  /*7900*/  BSSY.RECONVERGENT B0, `(.L_x_109) ;  /* 0x0000008000007945 */ /* 0x000fe60003800200 */
[----:B------:R-:W-:Y:S04]  /*7910*/  UISETP.NE.AND UP0, UPT, UR4, 0x3, UPT ;  /* 0x000000030400788c */ /* 0x000fe8000bf05270 */
[----:B------:R-:W-:Y:S02]  /*7920*/  UISETP.EQ.XOR UP1, UPT, UR38, 0x3, !UP0 ;  /* 0x000000032600788c */ /* 0x000fe4000c722a70 */
[----:B------:R-:W-:Y:S02]  /*7930*/  USEL UR36, UR4, URZ, UP0 ;  /* 0x000000ff04247287 */ /* 0x000fe40008000000 */
[----:B------:R-:W-:Y:S04]  /*7940*/  USEL UR5, URZ, 0x1, !UP1 ;  /* 0x00000001ff057887 */ /* 0x000fe8000c800000 */
[----:B------:R-:W-:Y:S01]  /*7950*/  ULOP3.LUT UR42, UR42, UR5, URZ, 0x3c, !UPT ;  /* 0x000000052a2a7292 */ /* 0x000fe2000f8e3cff */
[----:B------:R-:W-:Y:S11]  /*7960*/  @P0 BRA `(.L_x_110) ;  /* 0x0000000000040947 */ /* 0x000ff60003800000 */
[----:B------:R-:W-:Y:S04]  /*7970*/  DEPBAR.LE SB0, 0x1 ;  /* 0x000080400000791a */ /* 0x000fe80000000000 */
.L_x_110:
[----:B------:R-:W-:Y:S05]  /*7980*/  BSYNC.RECONVERGENT B0 ;  /* 0x0000000000007941 */ /* 0x000fea0003800200 */
.L_x_109:
[----:B------:R-:W-:Y:S01]  /*7990*/  BAR.SYNC.DEFER_BLOCKING 0x1, 0x80 ;  /* 0x0042000000007b1d */ /* 0x000fe20000010000 */
[----:B------:R-:W-:Y:S01]  /*79a0*/  UISETP.NE.AND UP0, UPT, UR41, -0x2, UPT ;  /* 0xfffffffe2900788c */ /* 0x000fe2000bf05270 */
[----:B------:R-:W-:Y:S08]  /*79b0*/  IADD3 R45, PT, PT, R45, 0x1, RZ ;  /* 0x000000012d2d7810 */ /* 0x000ff00007ffe0ff */
[----:B------:R-:W-:Y:S05]  /*79c0*/  BRA.U !UP0, `(.L_x_111) ;  /* 0x0000000108287547 */ /* 0x000fea000b800000 */
[----:B------:R-:W-:Y:S01]  /*79d0*/  ISETP.NE.AND P0, PT, R104, RZ, PT ;  /* 0x000000ff6800720c */ /* 0x000fe20003f05270 */
[----:B------:R-:W-:Y:S01]  /*79e0*/  IMAD.U32 R2, RZ, RZ, UR40 ;  /* 0x00000028ff027e24 */ /* 0x000fe2000f8e00ff */
[----:B------:R-:W-:Y:S01]  /*79f0*/  UIADD3 UR4, UPT, UPT, UR40, 0x1, URZ ;  /* 0x0000000128047890 */ /* 0x000fe2000fffe0ff */
[----:B-1----:R-:W-:Y:S03]  /*7a00*/  IMAD.U32 R0, RZ, RZ, UR53 ;  /* 0x00000035ff007e24 */ /* 0x002fe6000f8e00ff */
[----:B------:R-:W-:Y:S04]  /*7a10*/  UISETP.NE.AND UP0, UPT, UR4, 0x3, UPT ;  /* 0x000000030400788c */ /* 0x000fe8000bf05270 */
[----:B------:R-:W-:Y:S03]  /*7a20*/  USEL UR40, UR4, URZ, UP0 ;  /* 0x000000ff04287287 */ /* 0x000fe60008000000 */
[----:B------:R-:W-:Y:S05]  /*7a30*/  @P0 LEA R2, R2, UR37, 0x3 ;  /* 0x0000002502020c11 */ /* 0x000fea000f8e18ff */
[----:B------:R-:W-:Y:S05]  /*7a40*/  @P0 VIADD R2, R2, 0x38 ;  /* 0x0000003802020836 */ /* 0x000fea0000000000 */
[----:B------:R-:W-:Y:S04]  /*7a50*/  @P0 PRMT R0, R0, 0x654, R2 ;  /* 0x0000065400000816 */ /* 0x000fe80000000002 */
[----:B------:R2:W-:Y:S03]  /*7a60*/  @P0 SYNCS.ARRIVE.TRANS64.RED.A1T0 RZ, [R0+URZ], RZ ;  /* 0x000000ff00ff09a7 */ /* 0x0005e600081004ff */
.L_x_111:
[----:B------:R-:W-:Y:S01]  /*7a70*/  ISETP.NE.AND P2, PT, R101, RZ, PT ;  /* 0x000000ff6500720c */ /* 0x000fe20003f45270 */
[----:B------:R-:W-:Y:S01]  /*7a80*/  UIADD3 UR41, UPT, UPT, UR41, 0x2, URZ ;  /* 0x0000000229297890 */ /* 0x000fe2000fffe0ff */
[----:B------:R-:W-:Y:S01]  /*7a90*/  ISETP.NE.AND P0, PT, R103, 0x2, PT ;  /* 0x000000026700780c */ /* 0x000fe20003f05270 */
[----:B------:R-:W-:Y:S01]  /*7aa0*/  IMAD.IADD R14, R43, 0x1, R86 ;  /* 0x000000012b0e7824 */ /* 0x000fe200078e0256 */
[----:B------:R-:W-:Y:S01]  /*7ab0*/  ISETP.NE.AND P1, PT, R45, 0x4, PT ;  /* 0x000000042d00780c */ /* 0x000fe20003f25270 */
[----:B------:R-:W-:Y:S01]  /*7ac0*/  IMAD.IADD R15, R44, 0x1, R87 ;  /* 0x000000012c0f7824 */ /* 0x000fe200078e0257 */
[----:B------:R-:W-:Y:S02]  /*7ad0*/  SEL R2, RZ, 0x1, P0 ;  /* 0x00000001ff027807 */ /* 0x000fe40000000000 */
[----:B-12---:R-:W-:Y:S02]  /*7ae0*/  SEL R0, RZ, 0x1, P1 ;  /* 0x00000001ff007807 */ /* 0x006fe40000800000 */
[----:B------:R-:W-:Y:S02]  /*7af0*/  LOP3.LUT R96, R96, R2, RZ, 0x3c, !PT ;  /* 0x0000000260607212 */ /* 0x000fe400078e3cff */
[----:B------:R-:W-:Y:S02]  /*7b00*/  LOP3.LUT R97, R97, R0, RZ, 0x3c, !PT ;  /* 0x0000000061617212 */ /* 0x000fe400078e3cff */
[----:B------:R-:W-:Y:S02]  /*7b10*/  @P2 R2UR UR60, R95 ;  /* 0x000000005f3c22ca */ /* 0x000fe400000e0000 */
[----:B------:R-:W-:Y:S02]  /*7b20*/  SEL R103, R103, RZ, P0 ;  /* 0x000000ff67677207 */ /* 0x000fe40000000000 */
[----:B------:R-:W-:Y:S01]  /*7b30*/  SEL R45, R45, RZ, P1 ;  /* 0x000000ff2d2d7207 */ /* 0x000fe20000800000 */
[----:B------:R-:W-:Y:S10]  /*7b40*/  @P2 BRA `(.L_x_112) ;  /* 0xffffffd800042947 */ /* 0x000ff4000383ffff */
[----:B------:R-:W-:-:S09]  /*7b50*/  UISETP.NE.AND UP0, UPT, UR52, URZ, UPT ;  /* 0x000000ff3400728c */ /* 0x000fd2000bf05270 */
[----:B------:R-:W-:Y:S05]  /*7b60*/  BRA.U !UP0, `(.L_x_113) ;  /* 0x0000000108487547 */ /* 0x000fea000b800000 */
[----:B------:R-:W1:Y:S02]  /*7b70*/  LDCU.64 UR4, c[0x0][0x890] ;  /* 0x00011200ff0477ac */ /* 0x000e640008000a00 */
[----:B-1----:R-:W-:-:S04]  /*7b80*/  UISETP.NE.U32.AND UP0, UPT, UR4, URZ, UPT ;  /* 0x000000ff0400728c */ /* 0x002fc8000bf05070 */
[----:B------:R-:W-:-:S09]  /*7b90*/  UISETP.NE.AND.EX UP0, UPT, UR5, URZ, UPT, UP0 ;  /* 0x000000ff0500728c */ /* 0x000fd2000bf05300 */
[----:B------:R-:W-:Y:S05]  /*7ba0*/  BRA.U UP0, `(.L_x_114) ;  /* 0x00000001000c7547 */ /* 0x000fea000b800000 */
[----:B------:R-:W-:-:S13]  /*7bb0*/  FSETP.NEU.AND P0, PT, R49, RZ, PT ;  /* 0x000000ff3100720b */ /* 0x000fda0003f0d000 */
[----:B------:R-:W-:Y:S05]  /*7bc0*/  @!P0 EXIT ;  /* 0x000000000000894d */ /* 0x000fea0003800000 */
[----:B------:R-:W-:Y:S05]  /*7bd0*/  BRA `(.L_x_113) ;  /* 0x00000000002c7947 */ /* 0x000fea0003800000 */
.L_x_114:
[----:B------:R-:W-:Y:S01]  /*7be0*/  ISETP.NE.AND P0, PT, R102, RZ, PT ;  /* 0x000000ff6600720c */ /* 0x000fe20003f05270 */
[----:B------:R-:W-:-:S12]  /*7bf0*/  BSSY.RECONVERGENT B0, `(.L_x_113) ;  /* 0x0000009000007945 */ /* 0x000fd80003800200 */
[----:B------:R-:W-:Y:S05]  /*7c00*/  @P0 BRA `(.L_x_115) ;  /* 0x0000000000140947 */ /* 0x000fea0003800000 */
[----:B------:R-:W1:Y:S02]  /*7c10*/  LDCU.64 UR4, c[0x0][0x888] ;  /* 0x00011100ff0477ac */ /* 0x000e640008000a00 */
[----:B-1----:R-:W-:-:S04]  /*7c20*/  ISETP.NE.U32.AND P0, PT, RZ, UR4, PT ;  /* 0x00000004ff007c0c */ /* 0x002fc8000bf05070 */
[----:B------:R-:W-:-:S13]  /*7c30*/  ISETP.NE.AND.EX P0, PT, RZ, UR5, PT, P0 ;  /* 0x00000005ff007c0c */ /* 0x000fda000bf05300 */
[----:B------:R-:W-:Y:S05]  /*7c40*/  @!P0 EXIT ;  /* 0x000000000000894d */ /* 0x000fea0003800000 */
[----:B------:R-:W-:Y:S05]  /*7c50*/  BRA `(.L_x_116) ;  /* 0x0000000000087947 */ /* 0x000fea0003800000 */
.L_x_115:
[----:B------:R-:W-:-:S13]  /*7c60*/  FSETP.NEU.AND P0, PT, R49, RZ, PT ;  /* 0x000000ff3100720b */ /* 0x000fda0003f0d000 */
[----:B------:R-:W-:Y:S05]  /*7c70*/  @!P0 EXIT ;  /* 0x000000000000894d */ /* 0x000fea0003800000 */
.L_x_116:
[----:B------:R-:W-:Y:S05]  /*7c80*/  BSYNC.RECONVERGENT B0 ;  /* 0x0000000000007941 */ /* 0x000fea0003800200 */
.L_x_113:
[----:B------:R-:W-:Y:S01]  /*7c90*/  ULEA UR4, UR40, UR37, 0x3 ;  /* 0x0000002528047291 */ /* 0x000fe2000f8e18ff */
[----:B------:R-:W-:-:S04]  /*7ca0*/  DEPBAR.LE SB0, 0x0 ;  /* 0x000080000000791a */ /* 0x000fc80000000000 */
[----:B------:R-:W-:-:S04]  /*7cb0*/  UIADD3 UR4, UPT, UPT, UR4, 0x38, URZ ;  /* 0x0000003804047890 */ /* 0x000fc8000fffe0ff */
[----:B------:R-:W-:-:S09]  /*7cc0*/  UPRMT UR4, UR53, 0x654, UR4 ;  /* 0x0000065435047896 */ /* 0x000fd20008000004 */
[----:B------:R-:W-:Y:S01]  /*7cd0*/  SYNCS.ARRIVE.TRANS64.RED.A1T0 RZ, [UR4], RZ ;  /* 0x000000ffffff79a7 */ /* 0x000fe20008100404 */
[----:B------:R-:W-:Y:S05]  /*7ce0*/  EXIT ;  /* 0x000000000000794d */ /* 0x000fea0003800000 */
.L_x_19:
[----:B--2---:R2:W1:Y:S02]  /*7cf0*/  SYNCS.PHASECHK.TRANS64.TRYWAIT P0, [R2+URZ+0xd0], R3 ;  /* 0x0000d003020075a7 */ /* 0x00446400080011ff */
[----:B-1----:R-:W-:Y:S05]  /*7d00*/  @!P0 NANOSLEEP.SYNCS 0x989680 ;  /* 0x009896800000895d */ /* 0x002fea0003900000 */
[----:B------:R-:W1:Y:S02]  /*7d10*/  @!P0 SYNCS.PHASECHK.TRANS64 P0, [R2+URZ+0xd0], R3 ;  /* 0x0000d003020085a7 */ /* 0x000e6400080010ff */
[----:B-1----:R-:W-:Y:S05]  /*7d20*/  @!P0 BRA `(.L_x_19) ;  /* 0xfffffffc00f08947 */ /* 0x002fea000383ffff */
[----:B------:R-:W-:Y:S05]  /*7d30*/  BRA `(.L_x_117) ;  /* 0xffffff9800107947 */ /* 0x000fea000383ffff */
.L_x_22:
[----:B-1----:R-:W-:-:S07]  /*7d40*/  MOV R2, UR57 ;  /* 0x0000003900027c02 */ /* 0x002fce0008000f00 */
.L_x_118:
[----:B-1----:R1:W2:Y:S02]  /*7d50*/  SYNCS.PHASECHK.TRANS64.TRYWAIT P0, [R2+URZ+0x10], R4 ;  /* 0x00001004020075a7 */ /* 0x0022a400080011ff */
[----:B--2---:R-:W-:Y:S05]  /*7d60*/  @!P0 NANOSLEEP.SYNCS 0x989680 ;  /* 0x009896800000895d */ /* 0x004fea0003900000 */
[----:B------:R-:W2:Y:S02]  /*7d70*/  @!P0 SYNCS.PHASECHK.TRANS64 P0, [R2+URZ+0x10], R4 ;  /* 0x00001004020085a7 */ /* 0x000ea400080010ff */
[----:B--2---:R-:W-:Y:S05]  /*7d80*/  @!P0 BRA `(.L_x_118) ;  /* 0xfffffffc00f08947 */ /* 0x004fea000383ffff */
[----:B------:R-:W-:Y:S05]  /*7d90*/  BRA `(.L_x_21) ;  /* 0xffffff9800607947 */ /* 0x000fea000383ffff */
.L_x_30:
[----:B------:R-:W-:-:S07]  /*7da0*/  MOV R2, UR57 ;  /* 0x0000003900027c02 */ /* 0x000fce0008000f00 */
.L_x_119:
[----:B-1----:R1:W2:Y:S02]  /*7db0*/  SYNCS.PHASECHK.TRANS64.TRYWAIT P0, [R2+URZ+0x10], R4 ;  /* 0x00001004020075a7 */ /* 0x0022a400080011ff */
[----:B--2---:R-:W-:Y:S05]  /*7dc0*/  @!P0 NANOSLEEP.SYNCS 0x989680 ;  /* 0x009896800000895d */ /* 0x004fea0003900000 */
[----:B------:R-:W2:Y:S02]  /*7dd0*/  @!P0 SYNCS.PHASECHK.TRANS64 P0, [R2+URZ+0x10], R4 ;  /* 0x00001004020085a7 */ /* 0x000ea400080010ff */
[----:B--2---:R-:W-:Y:S05]  /*7de0*/  @!P0 BRA `(.L_x_119) ;  /* 0xfffffffc00f08947 */ /* 0x004fea000383ffff */
[----:B------:R-:W-:Y:S05]  /*7df0*/  BRA `(.L_x_29) ;  /* 0xffffff9c00a07947 */ /* 0x000fea000383ffff */
.L_x_36:
[----:B-1----:R1:W2:Y:S02]  /*7e00*/  SYNCS.PHASECHK.TRANS64.TRYWAIT P0, [R2+URZ+0x60], R3 ;  /* 0x00006003020075a7 */ /* 0x0022a400080011ff */
[----:B--2---:R-:W-:Y:S05]  /*7e10*/  @!P0 NANOSLEEP.SYNCS 0x989680 ;  /* 0x009896800000895d */ /* 0x004fea0003900000 */
[----:B------:R-:W2:Y:S02]  /*7e20*/  @!P0 SYNCS.PHASECHK.TRANS64 P0, [R2+URZ+0x60], R3 ;  /* 0x00006003020085a7 */ /* 0x000ea400080010ff */
[----:B--2---:R-:W-:Y:S05]  /*7e30*/  @!P0 BRA `(.L_x_36) ;  /* 0xfffffffc00f08947 */ /* 0x004fea000383ffff */
[----:B------:R-:W-:Y:S05]  /*7e40*/  BRA `(.L_x_120) ;  /* 0xffffffa000c07947 */ /* 0x000fea000383ffff */
.L_x_40:
[----:B----4-:R-:W-:-:S07]  /*7e50*/  MOV R0, UR4 ;  /* 0x0000000400007c02 */ /* 0x010fce0008000f00 */
.L_x_121:
[----:B-1----:R1:W2:Y:S02]  /*7e60*/  SYNCS.PHASECHK.TRANS64.TRYWAIT P0, [R0+URZ], R2 ;  /* 0x00000002000075a7 */ /* 0x0022a400080011ff */
[----:B--2---:R-:W-:Y:S05]  /*7e70*/  @!P0 NANOSLEEP.SYNCS 0x989680 ;  /* 0x009896800000895d */ /* 0x004fea0003900000 */
[----:B------:R-:W2:Y:S02]  /*7e80*/  @!P0 SYNCS.PHASECHK.TRANS64 P0, [R0+URZ], R2 ;  /* 0x00000002000085a7 */ /* 0x000ea400080010ff */
[----:B--2---:R-:W-:Y:S05]  /*7e90*/  @!P0 BRA `(.L_x_121) ;  /* 0xfffffffc00f08947 */ /* 0x004fea000383ffff */
[----:B------:R-:W-:Y:S05]  /*7ea0*/  BRA `(.L_x_122) ;  /* 0xffffffa800307947 */ /* 0x000fea000383ffff */
.L_x_43:
[----:B-1----:R1:W2:Y:S02]  /*7eb0*/  SYNCS.PHASECHK.TRANS64.TRYWAIT P0, [R0+URZ+0xc0], R4 ;  /* 0x0000c004000075a7 */ /* 0x0022a400080011ff */
[----:B--2---:R-:W-:Y:S05]  /*7ec0*/  @!P0 NANOSLEEP.SYNCS 0x989680 ;  /* 0x009896800000895d */ /* 0x004fea0003900000 */
[----:B------:R-:W2:Y:S02]  /*7ed0*/  @!P0 SYNCS.PHASECHK.TRANS64 P0, [R0+URZ+0xc0], R4 ;  /* 0x0000c004000085a7 */ /* 0x000ea400080010ff */
[----:B--2---:R-:W-:Y:S05]  /*7ee0*/  @!P0 BRA `(.L_x_43) ;  /* 0xfffffffc00f08947 */ /* 0x004fea000383ffff */
[----:B------:R-:W-:Y:S05]  /*7ef0*/  BRA `(.L_x_123) ;  /* 0xffffffa8008c7947 */ /* 0x000fea000383ffff */
.L_x_44:
[----:B------:R-:W-:-:S07]  /*7f00*/  MOV R0, UR4 ;  /* 0x0000000400007c02 */ /* 0x000fce0008000f00 */
.L_x_124:
[----:B-1----:R1:W2:Y:S02]  /*7f10*/  SYNCS.PHASECHK.TRANS64.TRYWAIT P0, [R0+URZ+0x70], R5 ;  /* 0x00007005000075a7 */ /* 0x0022a400080011ff */
[----:B--2---:R-:W-:Y:S05]  /*7f20*/  @!P0 NANOSLEEP.SYNCS 0x989680 ;  /* 0x009896800000895d */ /* 0x004fea0003900000 */
[----:B------:R-:W2:Y:S02]  /*7f30*/  @!P0 SYNCS.PHASECHK.TRANS64 P0, [R0+URZ+0x70], R5 ;  /* 0x00007005000085a7 */ /* 0x000ea400080010ff */
[----:B--2---:R-:W-:Y:S05]  /*7f40*/  @!P0 BRA `(.L_x_124) ;  /* 0xfffffffc00f08947 */ /* 0x004fea000383ffff */
[----:B------:R-:W-:Y:S05]  /*7f50*/  BRA `(.L_x_125) ;  /* 0xffffffa8009c7947 */ /* 0x000fea000383ffff */
.L_x_45:
[----:B-1----:R1:W2:Y:S02]  /*7f60*/  SYNCS.PHASECHK.TRANS64.TRYWAIT P1, [R0+URZ+0x60], R4 ;  /* 0x00006004000075a7 */ /* 0x0022a400080211ff */
[----:B--2---:R-:W-:Y:S05]  /*7f70*/  @!P1 NANOSLEEP.SYNCS 0x989680 ;  /* 0x009896800000995d */ /* 0x004fea0003900000 */
[----:B------:R-:W2:Y:S02]  /*7f80*/  @!P1 SYNCS.PHASECHK.TRANS64 P1, [R0+URZ+0x60], R4 ;  /* 0x00006004000095a7 */ /* 0x000ea400080210ff */
[----:B--2---:R-:W-:Y:S05]  /*7f90*/  @!P1 BRA `(.L_x_45) ;  /* 0xfffffffc00f09947 */ /* 0x004fea000383ffff */
[----:B------:R-:W-:Y:S05]  /*7fa0*/  BRA `(.L_x_126) ;  /* 0xffffffa800cc7947 */ /* 0x000fea000383ffff */
.L_x_48:
[----:B------:R-:W-:-:S07]  /*7fb0*/  MOV R0, UR4 ;  /* 0x0000000400007c02 */ /* 0x000fce0008000f00 */
.L_x_127:
[----:B-1----:R1:W2:Y:S02]  /*7fc0*/  SYNCS.PHASECHK.TRANS64.TRYWAIT P0, [R0+URZ+0x70], R2 ;  /* 0x00007002000075a7 */ /* 0x0022a400080011ff */
[----:B--2---:R-:W-:Y:S05]  /*7fd0*/  @!P0 NANOSLEEP.SYNCS 0x989680 ;  /* 0x009896800000895d */ /* 0x004fea0003900000 */
[----:B------:R-:W2:Y:S02]  /*7fe0*/  @!P0 SYNCS.PHASECHK.TRANS64 P0, [R0+URZ+0x70], R2 ;  /* 0x00007002000085a7 */ /* 0x000ea400080010ff */
[----:B--2---:R-:W-:Y:S05]  /*7ff0*/  @!P0 BRA `(.L_x_127) ;  /* 0xfffffffc00f08947 */ /* 0x004fea000383ffff */
[----:B------:R-:W-:Y:S05]  /*8000*/  BRA `(.L_x_47) ;  /* 0xffffffac00207947 */ /* 0x000fea000383ffff */
.L_x_55:
[----:B-1----:R1:W2:Y:S02]  /*8010*/  SYNCS.PHASECHK.TRANS64.TRYWAIT P1, [R0+URZ+0x60], R2 ;  /* 0x00006002000075a7 */ /* 0x0022a400080211ff */
[----:B--2---:R-:W-:Y:S05]  /*8020*/  @!P1 NANOSLEEP.SYNCS 0x989680 ;  /* 0x009896800000995d */ /* 0x004fea0003900000 */
[----:B------:R-:W2:Y:S02]  /*8030*/  @!P1 SYNCS.PHASECHK.TRANS64 P1, [R0+URZ+0x60], R2 ;  /* 0x00006002000095a7 */ /* 0x000ea400080210ff */
[----:B--2---:R-:W-:Y:S05]  /*8040*/  @!P1 BRA `(.L_x_55) ;  /* 0xfffffffc00f09947 */ /* 0x004fea000383ffff */
[----:B------:R-:W-:Y:S05]  /*8050*/  BRA `(.L_x_128) ;  /* 0xffffffb000907947 */ /* 0x000fea000383ffff */
.L_x_56:
[----:B------:R-:W-:-:S13]  /*8060*/  R2UR UR4, R13 ;  /* 0x000000000d0472ca */ /* 0x000fda00000e0000 */
[----:B------:R-:W-:-:S07]  /*8070*/  MOV R2, UR4 ;  /* 0x0000000400027c02 */ /* 0x000fce0008000f00 */
.L_x_129:
[----:B-1----:R1:W2:Y:S02]  /*8080*/  SYNCS.PHASECHK.TRANS64.TRYWAIT P0, [R2+URZ+0xa0], R0 ;  /* 0x0000a000020075a7 */ /* 0x0022a400080011ff */
[----:B--2---:R-:W-:Y:S05]  /*8090*/  @!P0 NANOSLEEP.SYNCS 0x989680 ;  /* 0x009896800000895d */ /* 0x004fea0003900000 */
[----:B------:R-:W2:Y:S02]  /*80a0*/  @!P0 SYNCS.PHASECHK.TRANS64 P0, [R2+URZ+0xa0], R0 ;  /* 0x0000a000020085a7 */ /* 0x000ea400080010ff */
[----:B--2---:R-:W-:Y:S05]  /*80b0*/  @!P0 BRA `(.L_x_129) ;  /* 0xfffffffc00f08947 */ /* 0x004fea000383ffff */
[----:B------:R-:W-:Y:S05]  /*80c0*/  BRA `(.L_x_130) ;  /* 0xffffffb000d07947 */ /* 0x000fea000383ffff */
.L_x_59:
[----:B------:R-:W-:Y:S07]  /*80d0*/  MOV R0, UR5 ;  /* 0x0000000500007c02 */ /* 0x000fee0008000f00 */
.L_x_131:
[----:B-1----:R1:W2:Y:S02]  /*80e0*/  SYNCS.PHASECHK.TRANS64.TRYWAIT P0, [R0+URZ], R2 ;  /* 0x00000002000075a7 */ /* 0x0022a400080011ff */
[----:B--2---:R-:W-:Y:S05]  /*80f0*/  @!P0 NANOSLEEP.SYNCS 0x989680 ;  /* 0x009896800000895d */ /* 0x004fea0003900000 */
[----:B------:R-:W2:Y:S02]  /*8100*/  @!P0 SYNCS.PHASECHK.TRANS64 P0, [R0+URZ], R2 ;  /* 0x00000002000085a7 */ /* 0x000ea400080010ff */
[----:B--2---:R-:W-:Y:S05]  /*8110*/  @!P0 BRA `(.L_x_131) ;  /* 0xfffffffc00f08947 */ /* 0x004fea000383ffff */
[----:B------:R-:W-:Y:S05]  /*8120*/  BRA `(.L_x_58) ;  /* 0xffffffb000ec7947 */ /* 0x000fea000383ffff */
.L_x_62:
[----:B------:R-:W-:-:S07]  /*8130*/  MOV R0, UR4 ;  /* 0x0000000400007c02 */ /* 0x000fce0008000f00 */
.L_x_132:
[----:B-1----:R1:W2:Y:S02]  /*8140*/  SYNCS.PHASECHK.TRANS64.TRYWAIT P0, [R0+URZ], R2 ;  /* 0x00000002000075a7 */ /* 0x0022a400080011ff */
[----:B--2---:R-:W-:Y:S05]  /*8150*/  @!P0 NANOSLEEP.SYNCS 0x989680 ;  /* 0x009896800000895d */ /* 0x004fea0003900000 */
[----:B------:R-:W2:Y:S02]  /*8160*/  @!P0 SYNCS.PHASECHK.TRANS64 P0, [R0+URZ], R2 ;  /* 0x00000002000085a7 */ /* 0x000ea400080010ff */
[----:B--2---:R-:W-:Y:S05]  /*8170*/  @!P0 BRA `(.L_x_132) ;  /* 0xfffffffc00f08947 */ /* 0x004fea000383ffff */
[----:B------:R-:W-:Y:S05]  /*8180*/  BRA `(.L_x_133) ;  /* 0xffffffbc00047947 */ /* 0x000fea000383ffff */
.L_x_63:
[----:B------:R-:W-:-:S07]  /*8190*/  MOV R0, UR5 ;  /* 0x0000000500007c02 */ /* 0x000fce0008000f00 */
.L_x_134:
[----:B-1----:R1:W2:Y:S02]  /*81a0*/  SYNCS.PHASECHK.TRANS64.TRYWAIT P0, [R0+URZ], R3 ;  /* 0x00000003000075a7 */ /* 0x0022a400080011ff */
[----:B--2---:R-:W-:Y:S05]  /*81b0*/  @!P0 NANOSLEEP.SYNCS 0x989680 ;  /* 0x009896800000895d */ /* 0x004fea0003900000 */
[----:B------:R-:W2:Y:S02]  /*81c0*/  @!P0 SYNCS.PHASECHK.TRANS64 P0, [R0+URZ], R3 ;  /* 0x00000003000085a7 */ /* 0x000ea400080010ff */
[----:B--2---:R-:W-:Y:S05]  /*81d0*/  @!P0 BRA `(.L_x_134) ;  /* 0xfffffffc00f08947 */ /* 0x004fea000383ffff */
[----:B------:R-:W-:Y:S05]  /*81e0*/  BRA `(.L_x_135) ;  /* 0xffffffbc00147947 */ /* 0x000fea000383ffff */
.L_x_64:
[----:B------:R-:W-:-:S07]  /*81f0*/  MOV R0, UR5 ;  /* 0x0000000500007c02 */ /* 0x000fce0008000f00 */
.L_x_136:
[----:B-1----:R1:W2:Y:S02]  /*8200*/  SYNCS.PHASECHK.TRANS64.TRYWAIT P0, [R0+URZ], R3 ;  /* 0x00000003000075a7 */ /* 0x0022a400080011ff */
[----:B--2---:R-:W-:Y:S05]  /*8210*/  @!P0 NANOSLEEP.SYNCS 0x989680 ;  /* 0x009896800000895d */ /* 0x004fea0003900000 */
[----:B------:R-:W2:Y:S02]  /*8220*/  @!P0 SYNCS.PHASECHK.TRANS64 P0, [R0+URZ], R3 ;  /* 0x00000003000085a7 */ /* 0x000ea400080010ff */
[----:B--2---:R-:W-:Y:S05]  /*8230*/  @!P0 BRA `(.L_x_136) ;  /* 0xfffffffc00f08947 */ /* 0x004fea000383ffff */
[----:B------:R-:W-:Y:S05]  /*8240*/  BRA `(.L_x_137) ;  /* 0xffffffbc00207947 */ /* 0x000fea000383ffff */
.L_x_65:
[----:B-1----:R-:W-:-:S07]  /*8250*/  MOV R0, UR4 ;  /* 0x0000000400007c02 */ /* 0x002fce0008000f00 */
.L_x_138:
[----:B-1----:R1:W2:Y:S02]  /*8260*/  SYNCS.PHASECHK.TRANS64.TRYWAIT P0, [R0+URZ], R2 ;  /* 0x00000002000075a7 */ /* 0x0022a400080011ff */
[----:B--2---:R-:W-:Y:S05]  /*8270*/  @!P0 NANOSLEEP.SYNCS 0x989680 ;  /* 0x009896800000895d */ /* 0x004fea0003900000 */
[----:B------:R-:W2:Y:S02]  /*8280*/  @!P0 SYNCS.PHASECHK.TRANS64 P0, [R0+URZ], R2 ;  /* 0x00000002000085a7 */ /* 0x000ea400080010ff */
[----:B--2---:R-:W-:Y:S05]  /*8290*/  @!P0 BRA `(.L_x_138) ;  /* 0xfffffffc00f08947 */ /* 0x004fea000383ffff */
[----:B------:R-:W-:Y:S05]  /*82a0*/  BRA `(.L_x_139) ;  /* 0xffffffbc002c7947 */ /* 0x000fea000383ffff */
.L_x_70:
[----:B--2---:R2:W3:Y:S02]  /*82b0*/  SYNCS.PHASECHK.TRANS64.TRYWAIT P0, [R0+URZ+0x60], R2 ;  /* 0x00006002000075a7 */ /* 0x0044e400080011ff */
[----:B---3--:R-:W-:Y:S05]  /*82c0*/  @!P0 NANOSLEEP.SYNCS 0x989680 ;  /* 0x009896800000895d */ /* 0x008fea0003900000 */
[----:B------:R-:W3:Y:S02]  /*82d0*/  @!P0 SYNCS.PHASECHK.TRANS64 P0, [R0+URZ+0x60], R2 ;  /* 0x00006002000085a7 */ /* 0x000ee400080010ff */
[----:B---3--:R-:W-:Y:S05]  /*82e0*/  @!P0 BRA `(.L_x_70) ;  /* 0xfffffffc00f08947 */ /* 0x008fea000383ffff */
[----:B------:R-:W-:Y:S05]  /*82f0*/  BRA `(.L_x_140) ;  /* 0xffffffc0002c7947 */ /* 0x000fea000383ffff */
.L_x_73:
[----:B------:R-:W-:Y:S07]  /*8300*/  MOV R0, UR13 ;  /* 0x0000000d00007c02 */ /* 0x000fee0008000f00 */
.L_x_141:
[----:B--2---:R2:W3:Y:S02]  /*8310*/  SYNCS.PHASECHK.TRANS64.TRYWAIT P0, [R0+URZ+0x58], R2 ;  /* 0x00005802000075a7 */ /* 0x0044e400080011ff */
[----:B---3--:R-:W-:Y:S05]  /*8320*/  @!P0 NANOSLEEP.SYNCS 0x989680 ;  /* 0x009896800000895d */ /* 0x008fea0003900000 */
[----:B------:R-:W3:Y:S02]  /*8330*/  @!P0 SYNCS.PHASECHK.TRANS64 P0, [R0+URZ+0x58], R2 ;  /* 0x00005802000085a7 */ /* 0x000ee400080010ff */
[----:B---3--:R-:W-:Y:S05]  /*8340*/  @!P0 BRA `(.L_x_141) ;  /* 0xfffffffc00f08947 */ /* 0x008fea000383ffff */
[----:B------:R-:W-:Y:S05]  /*8350*/  BRA `(.L_x_72) ;  /* 0xffffffc4000c7947 */ /* 0x000fea000383ffff */
.L_x_76:
[----:B------:R-:W-:Y:S07]  /*8360*/  MOV R0, UR4 ;  /* 0x0000000400007c02 */ /* 0x000fee0008000f00 */
.L_x_142:
[----:B-1----:R1:W2:Y:S02]  /*8370*/  SYNCS.PHASECHK.TRANS64.TRYWAIT P0, [R0+URZ+0x38], R9 ;  /* 0x00003809000075a7 */ /* 0x0022a400080011ff */
[----:B--2---:R-:W-:Y:S05]  /*8380*/  @!P0 NANOSLEEP.SYNCS 0x989680 ;  /* 0x009896800000895d */ /* 0x004fea0003900000 */
[----:B------:R-:W2:Y:S02]  /*8390*/  @!P0 SYNCS.PHASECHK.TRANS64 P0, [R0+URZ+0x38], R9 ;  /* 0x00003809000085a7 */ /* 0x000ea400080010ff */
[----:B--2---:R-:W-:Y:S05]  /*83a0*/  @!P0 BRA `(.L_x_142) ;  /* 0xfffffffc00f08947 */ /* 0x004fea000383ffff */
[----:B------:R-:W-:Y:S05]  /*83b0*/  BRA `(.L_x_143) ;  /* 0xffffffc400847947 */ /* 0x000fea000383ffff */
.L_x_77:
[----:B------:R-:W-:Y:S07]  /*83c0*/  MOV R0, UR6 ;  /* 0x0000000600007c02 */ /* 0x000fee0008000f00 */
.L_x_144:
[----:B-1----:R1:W2:Y:S02]  /*83d0*/  SYNCS.PHASECHK.TRANS64.TRYWAIT P0, [R0+URZ+0x38], R14 ;  /* 0x0000380e000075a7 */ /* 0x0022a400080011ff */
[----:B--2---:R-:W-:Y:S05]  /*83e0*/  @!P0 NANOSLEEP.SYNCS 0x989680 ;  /* 0x009896800000895d */ /* 0x004fea0003900000 */
[----:B------:R-:W2:Y:S02]  /*83f0*/  @!P0 SYNCS.PHASECHK.TRANS64 P0, [R0+URZ+0x38], R14 ;  /* 0x0000380e000085a7 */ /* 0x000ea400080010ff */
[----:B--2---:R-:W-:Y:S05]  /*8400*/  @!P0 BRA `(.L_x_144) ;  /* 0xfffffffc00f08947 */ /* 0x004fea000383ffff */
[----:B------:R-:W-:Y:S05]  /*8410*/  BRA `(.L_x_145) ;  /* 0xffffffc800247947 */ /* 0x000fea000383ffff */
.L_x_79:
[----:B------:R-:W-:-:S07]  /*8420*/  MOV R0, UR4 ;  /* 0x0000000400007c02 */ /* 0x000fce0008000f00 */
.L_x_146:
[----:B-1----:R1:W3:Y:S02]  /*8430*/  SYNCS.PHASECHK.TRANS64.TRYWAIT P0, [R0+URZ], R2 ;  /* 0x00000002000075a7 */ /* 0x0022e400080011ff */
[----:B---3--:R-:W-:Y:S05]  /*8440*/  @!P0 NANOSLEEP.SYNCS 0x989680 ;  /* 0x009896800000895d */ /* 0x008fea0003900000 */
[----:B------:R-:W3:Y:S02]  /*8450*/  @!P0 SYNCS.PHASECHK.TRANS64 P0, [R0+URZ], R2 ;  /* 0x00000002000085a7 */ /* 0x000ee400080010ff */
[----:B---3--:R-:W-:Y:S05]  /*8460*/  @!P0 BRA `(.L_x_146) ;  /* 0xfffffffc00f08947 */ /* 0x008fea000383ffff */
[----:B------:R-:W-:Y:S05]  /*8470*/  BRA `(.L_x_147) ;  /* 0xffffffc800b07947 */ /* 0x000fea000383ffff */
.L_x_80:
[----:B------:R-:W-:-:S07]  /*8480*/  MOV R0, UR5 ;  /* 0x0000000500007c02 */ /* 0x000fce0008000f00 */
.L_x_148:
[----:B-1----:R1:W3:Y:S02]  /*8490*/  SYNCS.PHASECHK.TRANS64.TRYWAIT P0, [R0+URZ], R2 ;  /* 0x00000002000075a7 */ /* 0x0022e400080011ff */
[----:B---3--:R-:W-:Y:S05]  /*84a0*/  @!P0 NANOSLEEP.SYNCS 0x989680 ;  /* 0x009896800000895d */ /* 0x008fea0003900000 */
[----:B------:R-:W3:Y:S02]  /*84b0*/  @!P0 SYNCS.PHASECHK.TRANS64 P0, [R0+URZ], R2 ;  /* 0x00000002000085a7 */ /* 0x000ee400080010ff */
[----:B---3--:R-:W-:Y:S05]  /*84c0*/  @!P0 BRA `(.L_x_148) ;  /* 0xfffffffc00f08947 */ /* 0x008fea000383ffff */
[----:B------:R-:W-:Y:S05]  /*84d0*/  BRA `(.L_x_149) ;  /* 0xffffffc800bc7947 */ /* 0x000fea000383ffff */
.L_x_82:
[----:B--2---:R2:W4:Y:S02]  /*84e0*/  SYNCS.PHASECHK.TRANS64.TRYWAIT P0, [R0+URZ+0x60], R2 ;  /* 0x00006002000075a7 */ /* 0x00452400080011ff */
[----:B----4-:R-:W-:Y:S05]  /*84f0*/  @!P0 NANOSLEEP.SYNCS 0x989680 ;  /* 0x009896800000895d */ /* 0x010fea0003900000 */
[----:B------:R-:W4:Y:S02]  /*8500*/  @!P0 SYNCS.PHASECHK.TRANS64 P0, [R0+URZ+0x60], R2 ;  /* 0x00006002000085a7 */ /* 0x000f2400080010ff */
[----:B----4-:R-:W-:Y:S05]  /*8510*/  @!P0 BRA `(.L_x_82) ;  /* 0xfffffffc00f08947 */ /* 0x010fea000383ffff */
[----:B------:R-:W-:Y:S05]  /*8520*/  BRA `(.L_x_150) ;  /* 0xffffffcc00a07947 */ /* 0x000fea000383ffff */
.L_x_92:
[----:B-1----:R1:W3:Y:S02]  /*8530*/  SYNCS.PHASECHK.TRANS64.TRYWAIT P1, [R0+URZ+0x20], R3 ;  /* 0x00002003000075a7 */ /* 0x0022e400080211ff */
[----:B---3--:R-:W-:Y:S05]  /*8540*/  @!P1 NANOSLEEP.SYNCS 0x989680 ;  /* 0x009896800000995d */ /* 0x008fea0003900000 */
[----:B------:R-:W3:Y:S02]  /*8550*/  @!P1 SYNCS.PHASECHK.TRANS64 P1, [R0+URZ+0x20], R3 ;  /* 0x00002003000095a7 */ /* 0x000ee400080210ff */
[----:B---3--:R-:W-:Y:S05]  /*8560*/  @!P1 BRA `(.L_x_92) ;  /* 0xfffffffc00f09947 */ /* 0x008fea000383ffff */
[----:B------:R-:W-:Y:S05]  /*8570*/  BRA `(.L_x_91) ;  /* 0xffffffd800d07947 */ /* 0x000fea000383ffff */
.L_x_94:
[----:B-1----:R1:W4:Y:S02]  /*8580*/  SYNCS.PHASECHK.TRANS64.TRYWAIT P0, [R73+URZ+0x80], R2 ;  /* 0x00008002490075a7 */ /* 0x00232400080011ff */
[----:B----4-:R-:W-:Y:S05]  /*8590*/  @!P0 NANOSLEEP.SYNCS 0x989680 ;  /* 0x009896800000895d */ /* 0x010fea0003900000 */
[----:B------:R-:W4:Y:S02]  /*85a0*/  @!P0 SYNCS.PHASECHK.TRANS64 P0, [R73+URZ+0x80], R2 ;  /* 0x00008002490085a7 */ /* 0x000f2400080010ff */
[----:B----4-:R-:W-:Y:S05]  /*85b0*/  @!P0 BRA `(.L_x_94) ;  /* 0xfffffffc00f08947 */ /* 0x010fea000383ffff */
[----:B------:R-:W-:Y:S05]  /*85c0*/  BRA `(.L_x_93) ;  /* 0xffffffdc00087947 */ /* 0x000fea000383ffff */
.L_x_105:
[----:B--2---:R2:W4:Y:S02]  /*85d0*/  SYNCS.PHASECHK.TRANS64.TRYWAIT P0, [R2+URZ+0x20], R107 ;  /* 0x0000206b020075a7 */ /* 0x00452400080011ff */
[----:B----4-:R-:W-:Y:S05]  /*85e0*/  @!P0 NANOSLEEP.SYNCS 0x989680 ;  /* 0x009896800000895d */ /* 0x010fea0003900000 */
[----:B------:R-:W4:Y:S02]  /*85f0*/  @!P0 SYNCS.PHASECHK.TRANS64 P0, [R2+URZ+0x20], R107 ;  /* 0x0000206b020085a7 */ /* 0x000f2400080010ff */
[----:B----4-:R-:W-:Y:S05]  /*8600*/  @!P0 BRA `(.L_x_105) ;  /* 0xfffffffc00f08947 */ /* 0x010fea000383ffff */
[----:B------:R-:W-:Y:S05]  /*8610*/  BRA `(.L_x_104) ;  /* 0xffffffe400f07947 */ /* 0x000fea000383ffff */
        .weak           $__internal_0_$__cuda_sm10x_tcgen05_guardrail_trap_col_being_dealloced_not_returned_by_alloc
        .type           $__internal_0_$__cuda_sm10x_tcgen05_guardrail_trap_col_being_dealloced_not_returned_by_alloc,@function
        .size           $__internal_0_$__cuda_sm10x_tcgen05_guardrail_trap_col_being_dealloced_not_returned_by_alloc,($__internal_1_$__cuda_sm10x_tcgen05_guardrail_trap_phase_invalid_during_alloc - $__internal_0_$__cuda_sm10x_tcgen05_guardrail_trap_col_being_dealloced_not_returned_by_alloc)
$__internal_0_$__cuda_sm10x_tcgen05_guardrail_trap_col_being_dealloced_not_returned_by_alloc:
[----:B------:R-:W-:Y:S05]  /*8620*/  BPT.TRAP 0x1 ;  /* 0x000000040000795c */ /* 0x000fea0000300000 */
[----:B------:R-:W-:-:S04]  /*8630*/  HFMA2 R3, -RZ, RZ, 0, 0 ;  /* 0x00000000ff037431 */ /* 0x000fc800000001ff */
[----:B------:R-:W-:Y:S05]  /*8640*/  RET.REL.NODEC R2 `(_ZN7cutlass13device_kernelINS_4gemm6kernel13GemmUniversalIN4cute5tupleIJiiiiEEENS1_10collective13CollectiveMmaINS1_35MainloopSm100TmaUmmaWarpSpecializedILi2ELi2ELi4ENS5_IJNS4_1CILi1EEESB_SB_EEEEENS5_IJNSA_ILi128EEENSA_ILi64EEENSA_ILi256EEEEEENS_10bfloat16_tENS5_IJlSB_lEEESI_SJ_NS4_8TiledMMAINS4_8MMA_AtomIJNS4_20SM100_MMA_F16BF16_SSISI_SI_fLi128ELi64ELNS4_4UMMA5MajorE0ELSO_0ELNSN_7ScaleInE0ELSP_0EEEEEENS4_6LayoutISC_NS5_IJNSA_ILi0EEEST_ST_EEEEENS5_IJNS4_10UnderscoreESW_SW_EEEEENS4_13SM90_TMA_LOADENS4_14ComposedLayoutINS4_7SwizzleILi3ELi4ELi3EEENS4_18smem_ptr_flag_bitsILi16EEENSS_INS5_IJNSA_ILi8EEESF_EEENS5_IJSF_SB_EEEEEEEvNS4_8identityESZ_S19_vS1A_EENS_8epilogue10collective18CollectiveEpilogueINS1C_23Sm100TmaWarpSpecializedILi3ELi2ELi32ELb1ELb0EEEJSH_NS5_IJNSS_ISE_SB_EENSS_INSA_ILi32EEESB_EEEEESI_SJ_SI_SJ_NS1C_6fusion15FusionCallbacksIS1G_NS1L_17LinearCombinationISI_fSI_fLNS_15FloatRoundStyleE2EEESH_S1K_JEEENS4_5SM1004TMEM4LOAD26SM100_TMEM_LOAD_32dp32b32xESZ_NS10_INS11_ILi2ELi4ELi3EEES14_NSS_INS5_IJS15_S1I_EEENS5_IJS1I_SB_EEEEEEENS4_39AutoVectorizingCopyWithAssumedAlignmentILi128EEENS4_14SM90_TMA_STOREES1Z_S21_S21_EEEvvEEEEvNT_6ParamsE) ;  /* 0xffffff78026c7950 */ /* 0x000fea0003c3ffff */
        .weak           $__internal_1_$__cuda_sm10x_tcgen05_guardrail_trap_phase_invalid_during_alloc
        .type           $__internal_1_$__cuda_sm10x_tcgen05_guardrail_trap_phase_invalid_during_alloc,@function
        .size           $__internal_1_$__cuda_sm10x_tcgen05_guardrail_trap_phase_invalid_during_alloc,($__internal_2_$__cuda_sm10x_tcgen05_guardrail_trap_unallocated_columns_being_dealloced - $__internal_1_$__cuda_sm10x_tcgen05_guardrail_trap_phase_invalid_during_alloc)
$__internal_1_$__cuda_sm10x_tcgen05_guardrail_trap_phase_invalid_during_alloc:
[----:B------:R-:W-:Y:S05]  /*8650*/  BPT.TRAP 0x1 ;  /* 0x000000040000795c */ /* 0x000fea0000300000 */
[----:B------:R-:W-:-:S04]  /*8660*/  MOV R3, 0x0 ;  /* 0x0000000000037802 */ /* 0x000fc80000000f00 */
[----:B------:R-:W-:Y:S05]  /*8670*/  RET.REL.NODEC R2 `(_ZN7cutlass13device_kernelINS_4gemm6kernel13GemmUniversalIN4cute5tupleIJiiiiEEENS1_10collective13CollectiveMmaINS1_35MainloopSm100TmaUmmaWarpSpecializedILi2ELi2ELi4ENS5_IJNS4_1CILi1EEESB_SB_EEEEENS5_IJNSA_ILi128EEENSA_ILi64EEENSA_ILi256EEEEEENS_10bfloat16_tENS5_IJlSB_lEEESI_SJ_NS4_8TiledMMAINS4_8MMA_AtomIJNS4_20SM100_MMA_F16BF16_SSISI_SI_fLi128ELi64ELNS4_4UMMA5MajorE0ELSO_0ELNSN_7ScaleInE0ELSP_0EEEEEENS4_6LayoutISC_NS5_IJNSA_ILi0EEEST_ST_EEEEENS5_IJNS4_10UnderscoreESW_SW_EEEEENS4_13SM90_TMA_LOADENS4_14ComposedLayoutINS4_7SwizzleILi3ELi4ELi3EEENS4_18smem_ptr_flag_bitsILi16EEENSS_INS5_IJNSA_ILi8EEESF_EEENS5_IJSF_SB_EEEEEEEvNS4_8identityESZ_S19_vS1A_EENS_8epilogue10collective18CollectiveEpilogueINS1C_23Sm100TmaWarpSpecializedILi3ELi2ELi32ELb1ELb0EEEJSH_NS5_IJNSS_ISE_SB_EENSS_INSA_ILi32EEESB_EEEEESI_SJ_SI_SJ_NS1C_6fusion15FusionCallbacksIS1G_NS1L_17LinearCombinationISI_fSI_fLNS_15FloatRoundStyleE2EEESH_S1K_JEEENS4_5SM1004TMEM4LOAD26SM100_TMEM_LOAD_32dp32b32xESZ_NS10_INS11_ILi2ELi4ELi3EEES14_NSS_INS5_IJS15_S1I_EEENS5_IJS1I_SB_EEEEEEENS4_39AutoVectorizingCopyWithAssumedAlignmentILi128EEENS4_14SM90_TMA_STOREES1Z_S21_S21_EEEvvEEEEvNT_6ParamsE) ;  /* 0xffffff7802607950 */ /* 0x000fea0003c3ffff */
        .weak           $__internal_2_$__cuda_sm10x_tcgen05_guardrail_trap_unallocated_columns_being_dealloced
        .type           $__internal_2_$__cuda_sm10x_tcgen05_guardrail_trap_unallocated_columns_being_dealloced,@function
        .size           $__internal_2_$__cuda_sm10x_tcgen05_guardrail_trap_unallocated_columns_being_dealloced,(.L_x_152 - $__internal_2_$__cuda_sm10x_tcgen05_guardrail_trap_unallocated_columns_being_dealloced)
$__internal_2_$__cuda_sm10x_tcgen05_guardrail_trap_unallocated_columns_being_dealloced:
[----:B------:R-:W-:Y:S05]  /*8680*/  BPT.TRAP 0x1 ;  /* 0x000000040000795c */ /* 0x000fea0000300000 */
[----:B------:R-:W-:-:S04]  /*8690*/  HFMA2 R3, -RZ, RZ, 0, 0 ;  /* 0x00000000ff037431 */ /* 0x000fc800000001ff */
[----:B------:R-:W-:Y:S05]  /*86a0*/  RET.REL.NODEC R2 `(_ZN7cutlass13device_kernelINS_4gemm6kernel13GemmUniversalIN4cute5tupleIJiiiiEEENS1_10collective13CollectiveMmaINS1_35MainloopSm100TmaUmmaWarpSpecializedILi2ELi2ELi4ENS5_IJNS4_1CILi1EEESB_SB_EEEEENS5_IJNSA_ILi128EEENSA_ILi64EEENSA_ILi256EEEEEENS_10bfloat16_tENS5_IJlSB_lEEESI_SJ_NS4_8TiledMMAINS4_8MMA_AtomIJNS4_20SM100_MMA_F16BF16_SSISI_SI_fLi128ELi64ELNS4_4UMMA5MajorE0ELSO_0ELNSN_7ScaleInE0ELSP_0EEEEEENS4_6LayoutISC_NS5_IJNSA_ILi0EEEST_ST_EEEEENS5_IJNS4_10UnderscoreESW_SW_EEEEENS4_13SM90_TMA_LOADENS4_14ComposedLayoutINS4_7SwizzleILi3ELi4ELi3EEENS4_18smem_ptr_flag_bitsILi16EEENSS_INS5_IJNSA_ILi8EEESF_EEENS5_IJSF_SB_EEEEEEEvNS4_8identityESZ_S19_vS1A_EENS_8epilogue10collective18CollectiveEpilogueINS1C_23Sm100TmaWarpSpecializedILi3ELi2ELi32ELb1ELb0EEEJSH_NS5_IJNSS_ISE_SB_EENSS_INSA_ILi32EEESB_EEEEESI_SJ_SI_SJ_NS1C_6fusion15FusionCallbacksIS1G_NS1L_17LinearCombinationISI_fSI_fLNS_15FloatRoundStyleE2EEESH_S1K_JEEENS4_5SM1004TMEM4LOAD26SM100_TMEM_LOAD_32dp32b32xESZ_NS10_INS11_ILi2ELi4ELi3EEES14_NSS_INS5_IJS15_S1I_EEENS5_IJS1I_SB_EEEEEEENS4_39AutoVectorizingCopyWithAssumedAlignmentILi128EEENS4_14SM90_TMA_STOREES1Z_S21_S21_EEEvvEEEEvNT_6ParamsE) ;  /* 0xffffff7802547950 */ /* 0x000fea0003c3ffff */
.L_x_151:
[----:B------:R-:W-:-:S00]  /*86b0*/  BRA `(.L_x_151) ;  /* 0xfffffffc00fc7947 */ /* 0x000fc0000383ffff */
[----:B------:R-:W-:-:S00]  /*86c0*/  NOP ;  /* 0x0000000000007918 */ /* 0x000fc00000000000 */
        /* <DEDUP_REMOVED lines=11> */
.L_x_152:


//--------------------- .nv.global.init           --------------------------
	.section	.nv.global.init,"aw",@progbits
.nv.global.init:
	.type		$str$27,@object
	.size		$str$27,($str$28 - $str$27)
$str$27:
        /*0000*/ 	.byte	0x28, 0x61, 0x64, 0x64, 0x72, 0x65, 0x73, 0x73, 0x20, 0x26, 0x20, 0x6d, 0x61, 0x73, 0x6b, 0x29
        /*0010*/ 	.byte	0x20, 0x3d, 0x3d, 0x20, 0x30, 0x00
	.type		$str$28,@object
	.size		$str$28,($str$26 - $str$28)
$str$28:
        /*0016*/ 	.byte	0x2f, 0x74, 0x6d, 0x70, 0x2f, 0x63, 0x75, 0x74, 0x6c, 0x61, 0x73, 0x73, 0x5f, 0x73, 0x77, 0x65
        /*0026*/ 	.byte	0x65, 0x70, 0x5f, 0x73, 0x72, 0x63, 0x2f, 0x69, 0x6e, 0x63, 0x6c, 0x75, 0x64, 0x65, 0x2f, 0x63
        /*0036*/ 	.byte	0x75, 0x74, 0x65, 0x2f, 0x70, 0x6f, 0x69, 0x6e, 0x74, 0x65, 0x72, 0x5f, 0x66, 0x6c, 0x61, 0x67
        /*0046*/ 	.byte	0x67, 0x65, 0x64, 0x2e, 0x68, 0x70, 0x70, 0x00
	.type		$str$26,@object
	.size		$str$26,($str$25 - $str$26)
$str$26:
        /*004e*/ 	.byte	0x2f, 0x74, 0x6d, 0x70, 0x2f, 0x63, 0x75, 0x74, 0x6c, 0x61, 0x73, 0x73, 0x5f, 0x73, 0x77, 0x65
        /*005e*/ 	.byte	0x65, 0x70, 0x5f, 0x73, 0x72, 0x63, 0x2f, 0x69, 0x6e, 0x63, 0x6c, 0x75, 0x64, 0x65, 0x2f, 0x63
        /*006e*/ 	.byte	0x75, 0x74, 0x65, 0x2f, 0x61, 0x74, 0x6f, 0x6d, 0x2f, 0x63, 0x6f, 0x70, 0x79, 0x5f, 0x74, 0x72
        /*007e*/ 	.byte	0x61, 0x69, 0x74, 0x73, 0x5f, 0x73, 0x6d, 0x31, 0x30, 0x30, 0x2e, 0x68, 0x70, 0x70, 0x00
	.type		$str$25,@object
	.size		$str$25,(__unnamed_1 - $str$25)
$str$25:
        /*008d*/ 	.byte	0x28, 0x28, 0x75, 0x69, 0x6e, 0x74, 0x33, 0x32, 0x5f, 0x74, 0x28, 0x74, 0x68, 0x72, 0x65, 0x61
        /*009d*/ 	.byte	0x64, 0x49, 0x64, 0x78, 0x2e, 0x78, 0x29, 0x20, 0x2f, 0x20, 0x33, 0x32, 0x29, 0x20, 0x25, 0x20
        /*00ad*/ 	.byte	0x34, 0x29, 0x20, 0x3d, 0x3d, 0x20, 0x28, 0x28, 0x28, 0x74, 0x6d, 0x65, 0x6d, 0x5f, 0x61, 0x64
        /*00bd*/ 	.byte	0x64, 0x72, 0x20, 0x3e, 0x3e, 0x20, 0x31, 0x36, 0x29, 0x20, 0x2f, 0x20, 0x33, 0x32, 0x29, 0x20
        /*00cd*/ 	.byte	0x25, 0x20, 0x34, 0x29, 0x00
	.type		__unnamed_1,@object
	.size		__unnamed_1,(__unnamed_2 - __unnamed_1)
__unnamed_1:
        /*00d2*/ 	.byte	0x61, 0x75, 0x74, 0x6f, 0x20, 0x63, 0x75, 0x74, 0x65, 0x3a, 0x3a, 0x61, 0x73, 0x5f, 0x70, 0x6f
        /* <DEDUP_REMOVED lines=24> */
        /*0262*/ 	.byte	0x34, 0x30, 0x39, 0x36, 0x3e, 0x3e, 0x3e, 0x3e, 0x5d, 0x00
	.type		__unnamed_2,@object
	.size		__unnamed_2,(.L_2 - __unnamed_2)
__unnamed_2:
        /* <DEDUP_REMOVED lines=42> */
        /*050c*/ 	.byte	0x3e, 0x3e, 0x5d, 0x00
.L_2:


//--------------------- .nv.shared._ZN7cutlass13device_kernelINS_4gemm6kernel13GemmUniversalIN4cute5tupleIJiiiiEEENS1_10collective13CollectiveMmaINS1_35MainloopSm100TmaUmmaWarpSpecializedILi2ELi2ELi4ENS5_IJNS4_1CILi1EEESB_SB_EEEEENS5_IJNSA_ILi128EEENSA_ILi64EEENSA_ILi256EEEEEENS_10bfloat16_tENS5_IJlSB_lEEESI_SJ_NS4_8TiledMMAINS4_8MMA_AtomIJNS4_20SM100_MMA_F16BF16_SSISI_SI_fLi128ELi64ELNS4_4UMMA5MajorE0ELSO_0ELNSN_7ScaleInE0ELSP_0EEEEEENS4_6LayoutISC_NS5_IJNSA_ILi0EEEST_ST_EEEEENS5_IJNS4_10UnderscoreESW_SW_EEEEENS4_13SM90_TMA_LOADENS4_14ComposedLayoutINS4_7SwizzleILi3ELi4ELi3EEENS4_18smem_ptr_flag_bitsILi16EEENSS_INS5_IJNSA_ILi8EEESF_EEENS5_IJSF_SB_EEEEEEEvNS4_8identityESZ_S19_vS1A_EENS_8epilogue10collective18CollectiveEpilogueINS1C_23Sm100TmaWarpSpecializedILi3ELi2ELi32ELb1ELb0EEEJSH_NS5_IJNSS_ISE_SB_EENSS_INSA_ILi32EEESB_EEEEESI_SJ_SI_SJ_NS1C_6fusion15FusionCallbacksIS1G_NS1L_17LinearCombinationISI_fSI_fLNS_15FloatRoundStyleE2EEESH_S1K_JEEENS4_5SM1004TMEM4LOAD26SM100_TMEM_LOAD_32dp32b32xESZ_NS10_INS11_ILi2ELi4ELi3EEES14_NSS_INS5_IJS15_S1I_EEENS5_IJS1I_SB_EEEEEEENS4_39AutoVectorizingCopyWithAssumedAlignmentILi128EEENS4_14SM90_TMA_STOREES1Z_S21_S21_EEEvvEEEEvNT_6ParamsE --------------------------
	.section	.nv.shared._ZN7cutlass13device_kernelINS_4gemm6kernel13GemmUniversalIN4cute5tupleIJiiiiEEENS1_10collective13CollectiveMmaINS1_35MainloopSm100TmaUmmaWarpSpecializedILi2ELi2ELi4ENS5_IJNS4_1CILi1EEESB_SB_EEEEENS5_IJNSA_ILi128EEENSA_ILi64EEENSA_ILi256EEEEEENS_10bfloat16_tENS5_IJlSB_lEEESI_SJ_NS4_8TiledMMAINS4_8MMA_AtomIJNS4_20SM100_MMA_F16BF16_SSISI_SI_fLi128ELi64ELNS4_4UMMA5MajorE0ELSO_0ELNSN_7ScaleInE0ELSP_0EEEEEENS4_6LayoutISC_NS5_IJNSA_ILi0EEEST_ST_EEEEENS5_IJNS4_10UnderscoreESW_SW_EEEEENS4_13SM90_TMA_LOADENS4_14ComposedLayoutINS4_7SwizzleILi3ELi4ELi3EEENS4_18smem_ptr_flag_bitsILi16EEENSS_INS5_IJNSA_ILi8EEESF_EEENS5_IJSF_SB_EEEEEEEvNS4_8identityESZ_S19_vS1A_EENS_8epilogue10collective18CollectiveEpilogueINS1C_23Sm100TmaWarpSpecializedILi3ELi2ELi32ELb1ELb0EEEJSH_NS5_IJNSS_ISE_SB_EENSS_INSA_ILi32EEESB_EEEEESI_SJ_SI_SJ_NS1C_6fusion15FusionCallbacksIS1G_NS1L_17LinearCombinationISI_fSI_fLNS_15FloatRoundStyleE2EEESH_S1K_JEEENS4_5SM1004TMEM4LOAD26SM100_TMEM_LOAD_32dp32b32xESZ_NS10_INS11_ILi2ELi4ELi3EEES14_NSS_INS5_IJS15_S1I_EEENS5_IJS1I_SB_EEEEEEENS4_39AutoVectorizingCopyWithAssumedAlignmentILi128EEENS4_14SM90_TMA_STOREES1Z_S21_S21_EEEvvEEEEvNT_6ParamsE,"aw",@nobits
	.sectionflags	@""
	.align	16
	.zero		1024


//--------------------- .nv.shared.reserved.0     --------------------------
	.section	.nv.shared.reserved.0,"aw",@nobits
	.weak		__nv_reservedSMEM_offset_0_alias
	.size		__nv_reservedSMEM_offset_0_alias, 0, 64
	.other		__nv_reservedSMEM_offset_0_alias,@"STO_CUDA_RESERVED_SHARED STV_DEFAULT"
__nv_reservedSMEM_offset_0_alias:
	.zero		0
.nv.shared.reserved.0:
	.zero		64
	.weak		__nv_reservedSMEM_tcgen05_partition
	.type		__nv_reservedSMEM_tcgen05_partition,@object
	.size		__nv_reservedSMEM_tcgen05_partition,(.L_0 - __nv_reservedSMEM_tcgen05_partition)
__nv_reservedSMEM_tcgen05_partition:
	.zero		32
.L_0:


//--------------------- .nv.global                --------------------------
	.section	.nv.global,"aw",@nobits
.nv.global:
	.type		_ZN39_INTERNAL_819c8bd2_4_k_cu_e682bde1_74224cute1_E,@object
	.size		_ZN39_INTERNAL_819c8bd2_4_k_cu_e682bde1_74224cute1_E,(_ZN39_INTERNAL_819c8bd2_4_k_cu_e682bde1_74224cuda3std3__45__cpo6cbeginE - _ZN39_INTERNAL_819c8bd2_4_k_cu_e682bde1_74224cute1_E)
_ZN39_INTERNAL_819c8bd2_4_k_cu_e682bde1_74224cute1_E:
	.zero		1
	.type		_ZN39_INTERNAL_819c8bd2_4_k_cu_e682bde1_74224cuda3std3__45__cpo6cbeginE,@object
	.size		_ZN39_INTERNAL_819c8bd2_4_k_cu_e682bde1_74224cuda3std3__45__cpo6cbeginE,(_ZN39_INTERNAL_819c8bd2_4_k_cu_e682bde1_74224cuda3std3__48in_placeE - _ZN39_INTERNAL_819c8bd2_4_k_cu_e682bde1_74224cuda3std3__45__cpo6cbeginE)
_ZN39_INTERNAL_819c8bd2_4_k_cu_e682bde1_74224cuda3std3__45__cpo6cbeginE:
	.zero		1
	.type		_ZN39_INTERNAL_819c8bd2_4_k_cu_e682bde1_74224cuda3std3__48in_placeE,@object
	.size		_ZN39_INTERNAL_819c8bd2_4_k_cu_e682bde1_74224cuda3std3__48in_placeE,(_ZN39_INTERNAL_819c8bd2_4_k_cu_e682bde1_74224cuda3std6ranges3__45__cpo9iter_moveE - _ZN39_INTERNAL_819c8bd2_4_k_cu_e682bde1_74224cuda3std3__48in_placeE)
_ZN39_INTERNAL_819c8bd2_4_k_cu_e682bde1_74224cuda3std3__48in_placeE:
	.zero		1
	.type		_ZN39_INTERNAL_819c8bd2_4_k_cu_e682bde1_74224cuda3std6ranges3__45__cpo9iter_moveE,@object
	.size		_ZN39_INTERNAL_819c8bd2_4_k_cu_e682bde1_74224cuda3std6ranges3__45__cpo9iter_moveE,(_ZN39_INTERNAL_819c8bd2_4_k_cu_e682bde1_74224cuda3std3__45__cpo5beginE - _ZN39_INTERNAL_819c8bd2_4_k_cu_e682bde1_74224cuda3std6ranges3__45__cpo9iter_moveE)
_ZN39_INTERNAL_819c8bd2_4_k_cu_e682bde1_74224cuda3std6ranges3__45__cpo9iter_moveE:
	.zero		1
	.type		_ZN39_INTERNAL_819c8bd2_4_k_cu_e682bde1_74224cuda3std3__45__cpo5beginE,@object
	.size		_ZN39_INTERNAL_819c8bd2_4_k_cu_e682bde1_74224cuda3std3__45__cpo5beginE,(_ZN39_INTERNAL_819c8bd2_4_k_cu_e682bde1_74224cuda3std3__441_GLOBAL__N__819c8bd2_4_k_cu_e682bde1_74226ignoreE - _ZN39_INTERNAL_819c8bd2_4_k_cu_e682bde1_74224cuda3std3__45__cpo5beginE)
_ZN39_INTERNAL_819c8bd2_4_k_cu_e682bde1_74224cuda3std3__45__cpo5beginE:
	.zero		1
	.type		_ZN39_INTERNAL_819c8bd2_4_k_cu_e682bde1_74224cuda3std3__441_GLOBAL__N__819c8bd2_4_k_cu_e682bde1_74226ignoreE,@object
	.size		_ZN39_INTERNAL_819c8bd2_4_k_cu_e682bde1_74224cuda3std3__441_GLOBAL__N__819c8bd2_4_k_cu_e682bde1_74226ignoreE,(_ZN39_INTERNAL_819c8bd2_4_k_cu_e682bde1_74224cute7productE - _ZN39_INTERNAL_819c8bd2_4_k_cu_e682bde1_74224cuda3std3__441_GLOBAL__N__819c8bd2_4_k_cu_e682bde1_74226ignoreE)
_ZN39_INTERNAL_819c8bd2_4_k_cu_e682bde1_74224cuda3std3__441_GLOBAL__N__819c8bd2_4_k_cu_e682bde1_74226ignoreE:
	.zero		1
	.type		_ZN39_INTERNAL_819c8bd2_4_k_cu_e682bde1_74224cute7productE,@object
	.size		_ZN39_INTERNAL_819c8bd2_4_k_cu_e682bde1_74224cute7productE,(_ZN39_INTERNAL_819c8bd2_4_k_cu_e682bde1_74224cuda3std3__45__cpo3endE - _ZN39_INTERNAL_819c8bd2_4_k_cu_e682bde1_74224cute7productE)
_ZN39_INTERNAL_819c8bd2_4_k_cu_e682bde1_74224cute7productE:
	.zero		1
	.type		_ZN39_INTERNAL_819c8bd2_4_k_cu_e682bde1_74224cuda3std3__45__cpo3endE,@object
	.size		_ZN39_INTERNAL_819c8bd2_4_k_cu_e682bde1_74224cuda3std3__45__cpo3endE,(_ZN39_INTERNAL_819c8bd2_4_k_cu_e682bde1_74224cuda3std3__419piecewise_constructE - _ZN39_INTERNAL_819c8bd2_4_k_cu_e682bde1_74224cuda3std3__45__cpo3endE)
_ZN39_INTERNAL_819c8bd2_4_k_cu_e682bde1_74224cuda3std3__45__cpo3endE:
	.zero		1
	.type		_ZN39_INTERNAL_819c8bd2_4_k_cu_e682bde1_74224cuda3std3__419piecewise_constructE,@object
	.size		_ZN39_INTERNAL_819c8bd2_4_k_cu_e682bde1_74224cuda3std3__419piecewise_constructE,(_ZN39_INTERNAL_819c8bd2_4_k_cu_e682bde1_74224cuda3std3__45__cpo4cendE - _ZN39_INTERNAL_819c8bd2_4_k_cu_e682bde1_74224cuda3std3__419piecewise_constructE)
_ZN39_INTERNAL_819c8bd2_4_k_cu_e682bde1_74224cuda3std3__419piecewise_constructE:
	.zero		1
	.type		_ZN39_INTERNAL_819c8bd2_4_k_cu_e682bde1_74224cuda3std3__45__cpo4cendE,@object
	.size		_ZN39_INTERNAL_819c8bd2_4_k_cu_e682bde1_74224cuda3std3__45__cpo4cendE,(_ZN39_INTERNAL_819c8bd2_4_k_cu_e682bde1_74224cuda3std6ranges3__45__cpo4swapE - _ZN39_INTERNAL_819c8bd2_4_k_cu_e682bde1_74224cuda3std3__45__cpo4cendE)
_ZN39_INTERNAL_819c8bd2_4_k_cu_e682bde1_74224cuda3std3__45__cpo4cendE:
	.zero		1
	.type		_ZN39_INTERNAL_819c8bd2_4_k_cu_e682bde1_74224cuda3std6ranges3__45__cpo4swapE,@object
	.size		_ZN39_INTERNAL_819c8bd2_4_k_cu_e682bde1_74224cuda3std6ranges3__45__cpo4swapE,(.L_10 - _ZN39_INTERNAL_819c8bd2_4_k_cu_e682bde1_74224cuda3std6ranges3__45__cpo4swapE)
_ZN39_INTERNAL_819c8bd2_4_k_cu_e682bde1_74224cuda3std6ranges3__45__cpo4swapE:
	.zero		1
.L_10:


//--------------------- .nv.constant0._ZN7cutlass13device_kernelINS_4gemm6kernel13GemmUniversalIN4cute5tupleIJiiiiEEENS1_10collective13CollectiveMmaINS1_35MainloopSm100TmaUmmaWarpSpecializedILi2ELi2ELi4ENS5_IJNS4_1CILi1EEESB_SB_EEEEENS5_IJNSA_ILi128EEENSA_ILi64EEENSA_ILi256EEEEEENS_10bfloat16_tENS5_IJlSB_lEEESI_SJ_NS4_8TiledMMAINS4_8MMA_AtomIJNS4_20SM100_MMA_F16BF16_SSISI_SI_fLi128ELi64ELNS4_4UMMA5MajorE0ELSO_0ELNSN_7ScaleInE0ELSP_0EEEEEENS4_6LayoutISC_NS5_IJNSA_ILi0EEEST_ST_EEEEENS5_IJNS4_10UnderscoreESW_SW_EEEEENS4_13SM90_TMA_LOADENS4_14ComposedLayoutINS4_7SwizzleILi3ELi4ELi3EEENS4_18smem_ptr_flag_bitsILi16EEENSS_INS5_IJNSA_ILi8EEESF_EEENS5_IJSF_SB_EEEEEEEvNS4_8identityESZ_S19_vS1A_EENS_8epilogue10collective18CollectiveEpilogueINS1C_23Sm100TmaWarpSpecializedILi3ELi2ELi32ELb1ELb0EEEJSH_NS5_IJNSS_ISE_SB_EENSS_INSA_ILi32EEESB_EEEEESI_SJ_SI_SJ_NS1C_6fusion15FusionCallbacksIS1G_NS1L_17LinearCombinationISI_fSI_fLNS_15FloatRoundStyleE2EEESH_S1K_JEEENS4_5SM1004TMEM4LOAD26SM100_TMEM_LOAD_32dp32b32xESZ_NS10_INS11_ILi2ELi4ELi3EEES14_NSS_INS5_IJS15_S1I_EEENS5_IJS1I_SB_EEEEEEENS4_39AutoVectorizingCopyWithAssumedAlignmentILi128EEENS4_14SM90_TMA_STOREES1Z_S21_S21_EEEvvEEEEvNT_6ParamsE --------------------------
	.section	.nv.constant0._ZN7cutlass13device_kernelINS_4gemm6kernel13GemmUniversalIN4cute5tupleIJiiiiEEENS1_10collective13CollectiveMmaINS1_35MainloopSm100TmaUmmaWarpSpecializedILi2ELi2ELi4ENS5_IJNS4_1CILi1EEESB_SB_EEEEENS5_IJNSA_ILi128EEENSA_ILi64EEENSA_ILi256EEEEEENS_10bfloat16_tENS5_IJlSB_lEEESI_SJ_NS4_8TiledMMAINS4_8MMA_AtomIJNS4_20SM100_MMA_F16BF16_SSISI_SI_fLi128ELi64ELNS4_4UMMA5MajorE0ELSO_0ELNSN_7ScaleInE0ELSP_0EEEEEENS4_6LayoutISC_NS5_IJNSA_ILi0EEEST_ST_EEEEENS5_IJNS4_10UnderscoreESW_SW_EEEEENS4_13SM90_TMA_LOADENS4_14ComposedLayoutINS4_7SwizzleILi3ELi4ELi3EEENS4_18smem_ptr_flag_bitsILi16EEENSS_INS5_IJNSA_ILi8EEESF_EEENS5_IJSF_SB_EEEEEEEvNS4_8identityESZ_S19_vS1A_EENS_8epilogue10collective18CollectiveEpilogueINS1C_23Sm100TmaWarpSpecializedILi3ELi2ELi32ELb1ELb0EEEJSH_NS5_IJNSS_ISE_SB_EENSS_INSA_ILi32EEESB_EEEEESI_SJ_SI_SJ_NS1C_6fusion15FusionCallbacksIS1G_NS1L_17LinearCombinationISI_fSI_fLNS_15FloatRoundStyleE2EEESH_S1K_JEEENS4_5SM1004TMEM4LOAD26SM100_TMEM_LOAD_32dp32b32xESZ_NS10_INS11_ILi2ELi4ELi3EEES14_NSS_INS5_IJS15_S1I_EEENS5_IJS1I_SB_EEEEEEENS4_39AutoVectorizingCopyWithAssumedAlignmentILi128EEENS4_14SM90_TMA_STOREES1Z_S21_S21_EEEvvEEEEvNT_6ParamsE,"a",@progbits
	.sectionflags	@""
	.align	4
.nv.constant0._ZN7cutlass13device_kernelINS_4gemm6kernel13GemmUniversalIN4cute5tupleIJiiiiEEENS1_10collective13CollectiveMmaINS1_35MainloopSm100TmaUmmaWarpSpecializedILi2ELi2ELi4ENS5_IJNS4_1CILi1EEESB_SB_EEEEENS5_IJNSA_ILi128EEENSA_ILi64EEENSA_ILi256EEEEEENS_10bfloat16_tENS5_IJlSB_lEEESI_SJ_NS4_8TiledMMAINS4_8MMA_AtomIJNS4_20SM100_MMA_F16BF16_SSISI_SI_fLi128ELi64ELNS4_4UMMA5MajorE0ELSO_0ELNSN_7ScaleInE0ELSP_0EEEEEENS4_6LayoutISC_NS5_IJNSA_ILi0EEEST_ST_EEEEENS5_IJNS4_10UnderscoreESW_SW_EEEEENS4_13SM90_TMA_LOADENS4_14ComposedLayoutINS4_7SwizzleILi3ELi4ELi3EEENS4_18smem_ptr_flag_bitsILi16EEENSS_INS5_IJNSA_ILi8EEESF_EEENS5_IJSF_SB_EEEEEEEvNS4_8identityESZ_S19_vS1A_EENS_8epilogue10collective18CollectiveEpilogueINS1C_23Sm100TmaWarpSpecializedILi3ELi2ELi32ELb1ELb0EEEJSH_NS5_IJNSS_ISE_SB_EENSS_INSA_ILi32EEESB_EEEEESI_SJ_SI_SJ_NS1C_6fusion15FusionCallbacksIS1G_NS1L_17LinearCombinationISI_fSI_fLNS_15FloatRoundStyleE2EEESH_S1K_JEEENS4_5SM1004TMEM4LOAD26SM100_TMEM_LOAD_32dp32b32xESZ_NS10_INS11_ILi2ELi4ELi3EEES14_NSS_INS5_IJS15_S1I_EEENS5_IJS1I_SB_EEEEEEENS4_39AutoVectorizingCopyWithAssumedAlignmentILi128EEENS4_14SM90_TMA_STOREES1Z_S21_S21_EEEvvEEEEvNT_6ParamsE:
	.zero		2944


//--------------------- SYMBOLS --------------------------

	.type		.nv.reservedSmem.offset0,@object
	.size		.nv.reservedSmem.offset0,0x4
	.type		.nv.reservedSmem.cap,@object
	.size		.nv.reservedSmem.cap,0x4
	.type		__assertfail,@function
